	.target	sm_90a

	.elftype	@"ET_EXEC"


//--------------------- .note.nv.tkinfo           --------------------------
	.section	.note.nv.tkinfo,"",@"SHT_NOTE"
	.sectionflags	@"SHF_NOTE_NV_TKINFO"
	.tkinfo
        /*0018*/ 	.word	0x00000002
        /*0030*/ 	.string	""
        /*0030*/ 	.string	"ptxas"
        /*0030*/ 	.string	"Cuda compilation tools, release 13.0, V13.0.88"
        /*0030*/ 	.string	"Build cuda_13.0.r13.0/compiler.36424714_0"
        /*0030*/ 	.string	"-arch sm_90a -m 64 "



//--------------------- .note.nv.cuinfo           --------------------------
	.section	.note.nv.cuinfo,"",@"SHT_NOTE"
	.sectionflags	@"SHF_NOTE_NV_CUINFO"
        /*0018*/ 	.short	0x0002
        /*001a*/ 	.short	0x005a
        /*001c*/ 	.short	0x0082
	.zero		2


//--------------------- .nv.info                  --------------------------
	.section	.nv.info,"",@"SHT_CUDA_INFO"
	.align	4


	//----- nvinfo : EIATTR_REGCOUNT
	.align		4
        /*0000*/ 	.byte	0x04, 0x2f
        /*0002*/ 	.short	(.L_15 - .L_14)
	.align		4
.L_14:
        /*0004*/ 	.word	index@(_ZN7cutlass13device_kernelINS_4gemm6kernel13GemmUniversalIN4cute5tupleIJiiiiEEENS1_10collective13CollectiveMmaINS1_34MainloopSm90TmaGmmaWarpSpecializedILi4ENS5_IJNS4_1CILi2EEESB_NSA_ILi1EEEEEENS1_32KernelTmaWarpSpecializedPingpongEEENS5_IJNSA_ILi64EEENSA_ILi128EEESG_EEENS_10tfloat32_tENS5_IJlSC_lEEESJ_SK_NS4_8TiledMMAINS4_8MMA_AtomIJNS4_4SM904GMMA30MMA_64x128x8_F32TF32TF32_SS_TNILNSO_7ScaleInE1ELSQ_1EEEEEENS4_6LayoutINS5_IJSC_SC_SC_EEENS5_IJNSA_ILi0EEESV_SV_EEEEENS5_IJNS4_10UnderscoreESY_SY_EEEEENS4_23SM90_TMA_LOAD_MULTICASTENS4_14ComposedLayoutINS4_7SwizzleILi3ELi4ELi3EEENS4_18smem_ptr_flag_bitsILi32EEENST_INS5_IJNSA_ILi8EEENSA_ILi32EEEEEENS5_IJS18_SC_EEEEEEEvNS4_8identityES11_S1C_vS1D_EENS_8epilogue10collective6detail29Sm90TmaWarpSpecializedAdapterINS1G_15DefaultEpilogueISJ_SK_SK_NS1F_6thread17LinearCombinationISJ_Li1EffLNS1K_9ScaleType4KindE0ELNS_15FloatRoundStyleE2ESJ_EENS1_15EpilogueDefaultEEEEEvvEEEEvNT_6ParamsE)
        /*0008*/ 	.word	0x000000a8


	//----- nvinfo : EIATTR_FRAME_SIZE
	.align		4
.L_15:
        /*000c*/ 	.byte	0x04, 0x11
        /*000e*/ 	.short	(.L_17 - .L_16)
	.align		4
.L_16:
        /*0010*/ 	.word	index@(_ZN7cutlass13device_kernelINS_4gemm6kernel13GemmUniversalIN4cute5tupleIJiiiiEEENS1_10collective13CollectiveMmaINS1_34MainloopSm90TmaGmmaWarpSpecializedILi4ENS5_IJNS4_1CILi2EEESB_NSA_ILi1EEEEEENS1_32KernelTmaWarpSpecializedPingpongEEENS5_IJNSA_ILi64EEENSA_ILi128EEESG_EEENS_10tfloat32_tENS5_IJlSC_lEEESJ_SK_NS4_8TiledMMAINS4_8MMA_AtomIJNS4_4SM904GMMA30MMA_64x128x8_F32TF32TF32_SS_TNILNSO_7ScaleInE1ELSQ_1EEEEEENS4_6LayoutINS5_IJSC_SC_SC_EEENS5_IJNSA_ILi0EEESV_SV_EEEEENS5_IJNS4_10UnderscoreESY_SY_EEEEENS4_23SM90_TMA_LOAD_MULTICASTENS4_14ComposedLayoutINS4_7SwizzleILi3ELi4ELi3EEENS4_18smem_ptr_flag_bitsILi32EEENST_INS5_IJNSA_ILi8EEENSA_ILi32EEEEEENS5_IJS18_SC_EEEEEEEvNS4_8identityES11_S1C_vS1D_EENS_8epilogue10collective6detail29Sm90TmaWarpSpecializedAdapterINS1G_15DefaultEpilogueISJ_SK_SK_NS1F_6thread17LinearCombinationISJ_Li1EffLNS1K_9ScaleType4KindE0ELNS_15FloatRoundStyleE2ESJ_EENS1_15EpilogueDefaultEEEEEvvEEEEvNT_6ParamsE)
        /*0014*/ 	.word	0x00000000


	//----- nvinfo : EIATTR_MIN_STACK_SIZE
	.align		4
.L_17:
        /*0018*/ 	.byte	0x04, 0x12
        /*001a*/ 	.short	(.L_19 - .L_18)
	.align		4
.L_18:
        /*001c*/ 	.word	index@(_ZN7cutlass13device_kernelINS_4gemm6kernel13GemmUniversalIN4cute5tupleIJiiiiEEENS1_10collective13CollectiveMmaINS1_34MainloopSm90TmaGmmaWarpSpecializedILi4ENS5_IJNS4_1CILi2EEESB_NSA_ILi1EEEEEENS1_32KernelTmaWarpSpecializedPingpongEEENS5_IJNSA_ILi64EEENSA_ILi128EEESG_EEENS_10tfloat32_tENS5_IJlSC_lEEESJ_SK_NS4_8TiledMMAINS4_8MMA_AtomIJNS4_4SM904GMMA30MMA_64x128x8_F32TF32TF32_SS_TNILNSO_7ScaleInE1ELSQ_1EEEEEENS4_6LayoutINS5_IJSC_SC_SC_EEENS5_IJNSA_ILi0EEESV_SV_EEEEENS5_IJNS4_10UnderscoreESY_SY_EEEEENS4_23SM90_TMA_LOAD_MULTICASTENS4_14ComposedLayoutINS4_7SwizzleILi3ELi4ELi3EEENS4_18smem_ptr_flag_bitsILi32EEENST_INS5_IJNSA_ILi8EEENSA_ILi32EEEEEENS5_IJS18_SC_EEEEEEEvNS4_8identityES11_S1C_vS1D_EENS_8epilogue10collective6detail29Sm90TmaWarpSpecializedAdapterINS1G_15DefaultEpilogueISJ_SK_SK_NS1F_6thread17LinearCombinationISJ_Li1EffLNS1K_9ScaleType4KindE0ELNS_15FloatRoundStyleE2ESJ_EENS1_15EpilogueDefaultEEEEEvvEEEEvNT_6ParamsE)
        /*0020*/ 	.word	0x00000000
.L_19:


//--------------------- .nv.compat                --------------------------
	.section	.nv.compat,"",@"SHT_CUDA_COMPAT_INFO"
	.align	4
        /*0000*/ 	.byte	0x02, 0x09, 0x01, 0x00, 0x02, 0x02, 0x04, 0x00, 0x02, 0x05, 0x05, 0x00, 0x03, 0x07, 0x01, 0x01
        /*0010*/ 	.byte	0x02, 0x03, 0x01, 0x00, 0x02, 0x06, 0x01, 0x00, 0x04, 0x0b, 0x08, 0x00, 0x00, 0x00, 0x00, 0x00
        /*0020*/ 	.byte	0x00, 0x00, 0x00, 0x00


//--------------------- .nv.info._ZN7cutlass13device_kernelINS_4gemm6kernel13GemmUniversalIN4cute5tupleIJiiiiEEENS1_10collective13CollectiveMmaINS1_34MainloopSm90TmaGmmaWarpSpecializedILi4ENS5_IJNS4_1CILi2EEESB_NSA_ILi1EEEEEENS1_32KernelTmaWarpSpecializedPingpongEEENS5_IJNSA_ILi64EEENSA_ILi128EEESG_EEENS_10tfloat32_tENS5_IJlSC_lEEESJ_SK_NS4_8TiledMMAINS4_8MMA_AtomIJNS4_4SM904GMMA30MMA_64x128x8_F32TF32TF32_SS_TNILNSO_7ScaleInE1ELSQ_1EEEEEENS4_6LayoutINS5_IJSC_SC_SC_EEENS5_IJNSA_ILi0EEESV_SV_EEEEENS5_IJNS4_10UnderscoreESY_SY_EEEEENS4_23SM90_TMA_LOAD_MULTICASTENS4_14ComposedLayoutINS4_7SwizzleILi3ELi4ELi3EEENS4_18smem_ptr_flag_bitsILi32EEENST_INS5_IJNSA_ILi8EEENSA_ILi32EEEEEENS5_IJS18_SC_EEEEEEEvNS4_8identityES11_S1C_vS1D_EENS_8epilogue10collective6detail29Sm90TmaWarpSpecializedAdapterINS1G_15DefaultEpilogueISJ_SK_SK_NS1F_6thread17LinearCombinationISJ_Li1EffLNS1K_9ScaleType4KindE0ELNS_15FloatRoundStyleE2ESJ_EENS1_15EpilogueDefaultEEEEEvvEEEEvNT_6ParamsE --------------------------
	.section	.nv.info._ZN7cutlass13device_kernelINS_4gemm6kernel13GemmUniversalIN4cute5tupleIJiiiiEEENS1_10collective13CollectiveMmaINS1_34MainloopSm90TmaGmmaWarpSpecializedILi4ENS5_IJNS4_1CILi2EEESB_NSA_ILi1EEEEEENS1_32KernelTmaWarpSpecializedPingpongEEENS5_IJNSA_ILi64EEENSA_ILi128EEESG_EEENS_10tfloat32_tENS5_IJlSC_lEEESJ_SK_NS4_8TiledMMAINS4_8MMA_AtomIJNS4_4SM904GMMA30MMA_64x128x8_F32TF32TF32_SS_TNILNSO_7ScaleInE1ELSQ_1EEEEEENS4_6LayoutINS5_IJSC_SC_SC_EEENS5_IJNSA_ILi0EEESV_SV_EEEEENS5_IJNS4_10UnderscoreESY_SY_EEEEENS4_23SM90_TMA_LOAD_MULTICASTENS4_14ComposedLayoutINS4_7SwizzleILi3ELi4ELi3EEENS4_18smem_ptr_flag_bitsILi32EEENST_INS5_IJNSA_ILi8EEENSA_ILi32EEEEEENS5_IJS18_SC_EEEEEEEvNS4_8identityES11_S1C_vS1D_EENS_8epilogue10collective6detail29Sm90TmaWarpSpecializedAdapterINS1G_15DefaultEpilogueISJ_SK_SK_NS1F_6thread17LinearCombinationISJ_Li1EffLNS1K_9ScaleType4KindE0ELNS_15FloatRoundStyleE2ESJ_EENS1_15EpilogueDefaultEEEEEvvEEEEvNT_6ParamsE,"",@"SHT_CUDA_INFO"
	.sectionflags	@""
	.align	4


	//----- nvinfo : EIATTR_CUDA_API_VERSION
	.align		4
        /*0000*/ 	.byte	0x04, 0x37
        /*0002*/ 	.short	(.L_21 - .L_20)
.L_20:
        /*0004*/ 	.word	0x00000082


	//----- nvinfo : EIATTR_KPARAM_INFO
	.align		4
.L_21:
        /*0008*/ 	.byte	0x04, 0x17
        /*000a*/ 	.short	(.L_23 - .L_22)
.L_22:
        /*000c*/ 	.word	0x00000000
        /*0010*/ 	.short	0x0000
        /*0012*/ 	.short	0x0070
        /*0014*/ 	.byte	0x00, 0xf0, 0x01, 0x10


	//----- nvinfo : EIATTR_SPARSE_MMA_MASK
	.align		4
.L_23:
        /*0018*/ 	.byte	0x03, 0x50
        /*001a*/ 	.short	0x0000


	//----- nvinfo : EIATTR_MAXREG_COUNT
	.align		4
        /*001c*/ 	.byte	0x03, 0x1b
        /*001e*/ 	.short	0x00a8


	//----- nvinfo : EIATTR_NUM_BARRIERS
	.align		4
        /*0020*/ 	.byte	0x02, 0x4c
        /*0022*/ 	.byte	0x01
	.zero		1


	//----- nvinfo : EIATTR_EXTERNS
	.align		4
        /*0024*/ 	.byte	0x04, 0x0f
        /*0026*/ 	.short	(.L_25 - .L_24)


	//   ....[0]....
	.align		4
.L_24:
        /*0028*/ 	.word	index@(__assertfail)


	//----- nvinfo : EIATTR_MERCURY_ISA_VERSION
	.align		4
.L_25:
        /*002c*/ 	.byte	0x03, 0x5f
        /*002e*/ 	.short	0x0101


	//----- nvinfo : EIATTR_INT_WARP_WIDE_INSTR_OFFSETS
	.align		4
        /*0030*/ 	.byte	0x04, 0x31
        /*0032*/ 	.short	(.L_27 - .L_26)


	//   ....[0]....
.L_26:
        /*0034*/ 	.word	0x000005c0


	//   ....[1]....
        /*0038*/ 	.word	0x00000610


	//   ....[2]....
        /*003c*/ 	.word	0x000006a0


	//   ....[3]....
        /*0040*/ 	.word	0x000006b0


	//   ....[4]....
        /*0044*/ 	.word	0x000006d0


	//   ....[5]....
        /*0048*/ 	.word	0x000006f0


	//   ....[6]....
        /*004c*/ 	.word	0x000007f0


	//   ....[7]....
        /*0050*/ 	.word	0x00000800


	//   ....[8]....
        /*0054*/ 	.word	0x000025a0


	//----- nvinfo : EIATTR_COOP_GROUP_MASK_REGIDS
	.align		4
.L_27:
        /*0058*/ 	.byte	0x04, 0x29
        /*005a*/ 	.short	(.L_29 - .L_28)


	//   ....[0]....
.L_28:
        /*005c*/ 	.word	0xffffffff


	//   ....[1]....
        /*0060*/ 	.word	0xffffffff


	//   ....[2]....
        /*0064*/ 	.word	0xffffffff


	//   ....[3]....
        /*0068*/ 	.word	0xffffffff


	//   ....[4]....
        /*006c*/ 	.word	0xffffffff


	//   ....[5]....
        /*0070*/ 	.word	0xffffffff


	//   ....[6]....
        /*0074*/ 	.word	0xffffffff


	//----- nvinfo : EIATTR_COOP_GROUP_INSTR_OFFSETS
	.align		4
.L_29:
        /*0078*/ 	.byte	0x04, 0x28
        /*007a*/ 	.short	(.L_31 - .L_30)


	//   ....[0]....
.L_30:
        /*007c*/ 	.word	0x00000060


	//   ....[1]....
        /*0080*/ 	.word	0x00000080


	//   ....[2]....
        /*0084*/ 	.word	0x00000180


	//   ....[3]....
        /*0088*/ 	.word	0x000003a0


	//   ....[4]....
        /*008c*/ 	.word	0x000003e0


	//   ....[5]....
        /*0090*/ 	.word	0x000004c0


	//   ....[6]....
        /*0094*/ 	.word	0x00000980


	//----- nvinfo : EIATTR_REG_RECONFIG
	.align		4
.L_31:
        /*0098*/ 	.byte	0x01, 0x54
	.zero		2


	//----- nvinfo : EIATTR_SYSCALL_OFFSETS
	.align		4
        /*009c*/ 	.byte	0x04, 0x46
        /*009e*/ 	.short	(.L_33 - .L_32)


	//   ....[0]....
.L_32:
        /*00a0*/ 	.word	0x000019b0


	//----- nvinfo : EIATTR_MBARRIER_INSTR_OFFSETS
	.align		4
.L_33:
        /*00a4*/ 	.byte	0x04, 0x39
        /*00a6*/ 	.short	(.L_35 - .L_34)


	//   ....[0]....
.L_34:
        /*00a8*/ 	.word	0x00000300
        /*00ac*/ 	.word	0x000000ff
        /*00b0*/ 	.word	0x00000000
        /*00b4*/ 	.short	0x0100
        /*00b6*/ 	.byte	0x07
	.zero		1


	//   ....[1]....
        /*00b8*/ 	.word	0x00000310
        /*00bc*/ 	.word	0x000000ff
        /*00c0*/ 	.word	0x00000020
        /*00c4*/ 	.short	0x0100
        /*00c6*/ 	.byte	0x07
	.zero		1


	//   ....[2]....
        /*00c8*/ 	.word	0x00000320
        /*00cc*/ 	.word	0x000000ff
        /*00d0*/ 	.word	0x00000008
        /*00d4*/ 	.short	0x0100
        /*00d6*/ 	.byte	0x07
	.zero		1


	//   ....[3]....
        /*00d8*/ 	.word	0x00000330
        /*00dc*/ 	.word	0x000000ff
        /*00e0*/ 	.word	0x00000028
        /*00e4*/ 	.short	0x0100
        /*00e6*/ 	.byte	0x07
	.zero		1


	//   ....[4]....
        /*00e8*/ 	.word	0x00000340
        /*00ec*/ 	.word	0x000000ff
        /*00f0*/ 	.word	0x00000010
        /*00f4*/ 	.short	0x0100
        /*00f6*/ 	.byte	0x07
	.zero		1


	//   ....[5]....
        /*00f8*/ 	.word	0x00000350
        /*00fc*/ 	.word	0x000000ff
        /*0100*/ 	.word	0x00000030
        /*0104*/ 	.short	0x0100
        /*0106*/ 	.byte	0x07
	.zero		1


	//   ....[6]....
        /*0108*/ 	.word	0x00000360
        /*010c*/ 	.word	0x000000ff
        /*0110*/ 	.word	0x00000018
        /*0114*/ 	.short	0x0100
        /*0116*/ 	.byte	0x07
	.zero		1


	//   ....[7]....
        /*0118*/ 	.word	0x00000370
        /*011c*/ 	.word	0x000000ff
        /*0120*/ 	.word	0x00000038
        /*0124*/ 	.short	0x0100
        /*0126*/ 	.byte	0x07
	.zero		1


	//   ....[8]....
        /*0128*/ 	.word	0x00000840
        /*012c*/ 	.word	0x000000ff
        /*0130*/ 	.word	0x00000070
        /*0134*/ 	.short	0x0100
        /*0136*/ 	.byte	0x0c
	.zero		1


	//   ....[9]....
        /*0138*/ 	.word	0x00000890
        /*013c*/ 	.word	0x000000ff
        /*0140*/ 	.word	0x00000078
        /*0144*/ 	.short	0x0100
        /*0146*/ 	.byte	0x0c
	.zero		1


	//   ....[10]....
        /*0148*/ 	.word	0x000008c0
        /*014c*/ 	.word	0x000000ff
        /*0150*/ 	.word	0x00000050
        /*0154*/ 	.short	0x0100
        /*0156*/ 	.byte	0x0d
	.zero		1


	//   ....[11]....
        /*0158*/ 	.word	0x00000910
        /*015c*/ 	.word	0x000000ff
        /*0160*/ 	.word	0x00000058
        /*0164*/ 	.short	0x0100
        /*0166*/ 	.byte	0x0d
	.zero		1


	//   ....[12]....
        /*0168*/ 	.word	0x00000920
        /*016c*/ 	.word	0x000000ff
        /*0170*/ 	.word	0x00000060
        /*0174*/ 	.short	0x0100
        /*0176*/ 	.byte	0x0d
	.zero		1


	//   ....[13]....
        /*0178*/ 	.word	0x00000930
        /*017c*/ 	.word	0x000000ff
        /*0180*/ 	.word	0x00000068
        /*0184*/ 	.short	0x0100
        /*0186*/ 	.byte	0x0d
	.zero		1


	//   ....[14]....
        /*0188*/ 	.word	0x00001870
        /*018c*/ 	.word	0x00000061
        /*0190*/ 	.word	0xfffffff8
        /*0194*/ 	.short	0x010a
        /*0196*/ 	.byte	0x3f
	.zero		1


	//   ....[15]....
        /*0198*/ 	.word	0x00001a40
        /*019c*/ 	.word	0x00000003
        /*01a0*/ 	.word	0x00000000
        /*01a4*/ 	.short	0x010a
        /*01a6*/ 	.byte	0x3f
	.zero		1


	//   ....[16]....
        /*01a8*/ 	.word	0x00001aa0
        /*01ac*/ 	.word	0x00000003
        /*01b0*/ 	.word	0x00000000
        /*01b4*/ 	.short	0x010a
        /*01b6*/ 	.byte	0x3f
	.zero		1


	//   ....[17]....
        /*01b8*/ 	.word	0x00001fc0
        /*01bc*/ 	.word	0x000000ff
        /*01c0*/ 	.word	0x00000000
        /*01c4*/ 	.short	0x010a
        /*01c6*/ 	.byte	0x04
	.zero		1


	//   ....[18]....
        /*01c8*/ 	.word	0x00002000
        /*01cc*/ 	.word	0x000000ff
        /*01d0*/ 	.word	0x00000000
        /*01d4*/ 	.short	0x010a
        /*01d6*/ 	.byte	0x04
	.zero		1


	//   ....[19]....
        /*01d8*/ 	.word	0x00002430
        /*01dc*/ 	.word	0x00000005
        /*01e0*/ 	.word	0x00000000
        /*01e4*/ 	.short	0x0101
        /*01e6*/ 	.byte	0x3f
	.zero		1


	//   ....[20]....
        /*01e8*/ 	.word	0x00002530
        /*01ec*/ 	.word	0x00000065
        /*01f0*/ 	.word	0x00000000
        /*01f4*/ 	.short	0x0101
        /*01f6*/ 	.byte	0x32
	.zero		1


	//   ....[21]....
        /*01f8*/ 	.word	0x00002620
        /*01fc*/ 	.word	0x00000003
        /*0200*/ 	.word	0x00000000
        /*0204*/ 	.short	0x0101
        /*0206*/ 	.byte	0x3f
	.zero		1


	//   ....[22]....
        /*0208*/ 	.word	0x00002680
        /*020c*/ 	.word	0x00000061
        /*0210*/ 	.word	0x00000008
        /*0214*/ 	.short	0x010a
        /*0216*/ 	.byte	0x3f
	.zero		1


	//   ....[23]....
        /*0218*/ 	.word	0x00006760
        /*021c*/ 	.word	0x00000062
        /*0220*/ 	.word	0x00000000
        /*0224*/ 	.short	0x0101
        /*0226*/ 	.byte	0x32
	.zero		1


	//   ....[24]....
        /*0228*/ 	.word	0x00007290
        /*022c*/ 	.word	0x00000007
        /*0230*/ 	.word	0x00000020
        /*0234*/ 	.short	0x010a
        /*0236*/ 	.byte	0x3f
	.zero		1


	//   ....[25]....
        /*0238*/ 	.word	0x00007730
        /*023c*/ 	.word	0x00000002
        /*0240*/ 	.word	0x00000078
        /*0244*/ 	.short	0x0101
        /*0246*/ 	.byte	0x3f
	.zero		1


	//   ....[26]....
        /*0248*/ 	.word	0x00007eb0
        /*024c*/ 	.word	0x00000005
        /*0250*/ 	.word	0x00000000
        /*0254*/ 	.short	0x010a
        /*0256*/ 	.byte	0x3f
	.zero		1


	//   ....[27]....
        /*0258*/ 	.word	0x00007f30
        /*025c*/ 	.word	0x00000007
        /*0260*/ 	.word	0x00000000
        /*0264*/ 	.short	0x010a
        /*0266*/ 	.byte	0x3f
	.zero		1


	//   ....[28]....
        /*0268*/ 	.word	0x00007fc0
        /*026c*/ 	.word	0x00000006
        /*0270*/ 	.word	0x00000000
        /*0274*/ 	.short	0x010a
        /*0276*/ 	.byte	0x3f
	.zero		1


	//   ....[29]....
        /*0278*/ 	.word	0x00008050
        /*027c*/ 	.word	0x00000003
        /*0280*/ 	.word	0x00000000
        /*0284*/ 	.short	0x010a
        /*0286*/ 	.byte	0x3f
	.zero		1


	//   ....[30]....
        /*0288*/ 	.word	0x000080b0
        /*028c*/ 	.word	0x00000061
        /*0290*/ 	.word	0xfffffff8
        /*0294*/ 	.short	0x010a
        /*0296*/ 	.byte	0x3f
	.zero		1


	//   ....[31]....
        /*0298*/ 	.word	0x00008100
        /*029c*/ 	.word	0x00000003
        /*02a0*/ 	.word	0x00000000
        /*02a4*/ 	.short	0x010a
        /*02a6*/ 	.byte	0x3f
	.zero		1


	//   ....[32]....
        /*02a8*/ 	.word	0x00008160
        /*02ac*/ 	.word	0x00000005
        /*02b0*/ 	.word	0x00000000
        /*02b4*/ 	.short	0x010a
        /*02b6*/ 	.byte	0x3f
	.zero		1


	//   ....[33]....
        /*02b8*/ 	.word	0x000081b0
        /*02bc*/ 	.word	0x00000061
        /*02c0*/ 	.word	0x00000008
        /*02c4*/ 	.short	0x010a
        /*02c6*/ 	.byte	0x3f
	.zero		1


	//   ....[34]....
        /*02c8*/ 	.word	0x00008280
        /*02cc*/ 	.word	0x00000007
        /*02d0*/ 	.word	0x00000020
        /*02d4*/ 	.short	0x010a
        /*02d6*/ 	.byte	0x3f
	.zero		1


	//   ....[35]....
        /*02d8*/ 	.word	0x00008350
        /*02dc*/ 	.word	0x00000005
        /*02e0*/ 	.word	0x00000000
        /*02e4*/ 	.short	0x010a
        /*02e6*/ 	.byte	0x3f
	.zero		1


	//   ....[36]....
        /*02e8*/ 	.word	0x000083a0
        /*02ec*/ 	.word	0x00000007
        /*02f0*/ 	.word	0x00000000
        /*02f4*/ 	.short	0x010a
        /*02f6*/ 	.byte	0x3f
	.zero		1


	//   ....[37]....
        /*02f8*/ 	.word	0x000083f0
        /*02fc*/ 	.word	0x00000006
        /*0300*/ 	.word	0x00000000
        /*0304*/ 	.short	0x010a
        /*0306*/ 	.byte	0x3f
	.zero		1


	//----- nvinfo : EIATTR_NUM_MBARRIERS
	.align		4
.L_35:
        /*0308*/ 	.byte	0x03, 0x38
        /*030a*/ 	.short	0x000e


	//----- nvinfo : EIATTR_EXIT_INSTR_OFFSETS
	.align		4
        /*030c*/ 	.byte	0x04, 0x1c
        /*030e*/ 	.short	(.L_37 - .L_36)


	//   ....[0]....
.L_36:
        /*0310*/ 	.word	0x00001490


	//   ....[1]....
        /*0314*/ 	.word	0x000014f0


	//   ....[2]....
        /*0318*/ 	.word	0x00006ea0


	//   ....[3]....
        /*031c*/ 	.word	0x00006ed0


	//   ....[4]....
        /*0320*/ 	.word	0x000080a0


	//----- nvinfo : EIATTR_MAX_THREADS
	.align		4
.L_37:
        /*0324*/ 	.byte	0x04, 0x05
        /*0326*/ 	.short	(.L_39 - .L_38)
.L_38:
        /*0328*/ 	.word	0x00000180
        /*032c*/ 	.word	0x00000001
        /*0330*/ 	.word	0x00000001


	//----- nvinfo : EIATTR_CRS_STACK_SIZE
	.align		4
.L_39:
        /*0334*/ 	.byte	0x04, 0x1e
        /*0336*/ 	.short	(.L_41 - .L_40)
.L_40:
        /*0338*/ 	.word	0x00000000


	//----- nvinfo : EIATTR_CBANK_PARAM_SIZE
	.align		4
.L_41:
        /*033c*/ 	.byte	0x03, 0x19
        /*033e*/ 	.short	0x0470


	//----- nvinfo : EIATTR_PARAM_CBANK
	.align		4
        /*0340*/ 	.byte	0x04, 0x0a
        /*0342*/ 	.short	(.L_43 - .L_42)
	.align		4
.L_42:
        /*0344*/ 	.word	index@(.nv.constant0._ZN7cutlass13device_kernelINS_4gemm6kernel13GemmUniversalIN4cute5tupleIJiiiiEEENS1_10collective13CollectiveMmaINS1_34MainloopSm90TmaGmmaWarpSpecializedILi4ENS5_IJNS4_1CILi2EEESB_NSA_ILi1EEEEEENS1_32KernelTmaWarpSpecializedPingpongEEENS5_IJNSA_ILi64EEENSA_ILi128EEESG_EEENS_10tfloat32_tENS5_IJlSC_lEEESJ_SK_NS4_8TiledMMAINS4_8MMA_AtomIJNS4_4SM904GMMA30MMA_64x128x8_F32TF32TF32_SS_TNILNSO_7ScaleInE1ELSQ_1EEEEEENS4_6LayoutINS5_IJSC_SC_SC_EEENS5_IJNSA_ILi0EEESV_SV_EEEEENS5_IJNS4_10UnderscoreESY_SY_EEEEENS4_23SM90_TMA_LOAD_MULTICASTENS4_14ComposedLayoutINS4_7SwizzleILi3ELi4ELi3EEENS4_18smem_ptr_flag_bitsILi32EEENST_INS5_IJNSA_ILi8EEENSA_ILi32EEEEEENS5_IJS18_SC_EEEEEEEvNS4_8identityES11_S1C_vS1D_EENS_8epilogue10collective6detail29Sm90TmaWarpSpecializedAdapterINS1G_15DefaultEpilogueISJ_SK_SK_NS1F_6thread17LinearCombinationISJ_Li1EffLNS1K_9ScaleType4KindE0ELNS_15FloatRoundStyleE2ESJ_EENS1_15EpilogueDefaultEEEEEvvEEEEvNT_6ParamsE)
        /*0348*/ 	.short	0x0210
        /*034a*/ 	.short	0x0470


	//----- nvinfo : EIATTR_SW_WAR
	.align		4
.L_43:
        /*034c*/ 	.byte	0x04, 0x36
        /*034e*/ 	.short	(.L_45 - .L_44)
.L_44:
        /*0350*/ 	.word	0x00000008
.L_45:


//--------------------- .nv.callgraph             --------------------------
	.section	.nv.callgraph,"",@"SHT_CUDA_CALLGRAPH"
	.align	4
	.sectionentsize	8
	.align		4
        /*0000*/ 	.word	0x00000000
	.align		4
        /*0004*/ 	.word	0xffffffff
	.align		4
        /*0008*/ 	.word	index@(_ZN7cutlass13device_kernelINS_4gemm6kernel13GemmUniversalIN4cute5tupleIJiiiiEEENS1_10collective13CollectiveMmaINS1_34MainloopSm90TmaGmmaWarpSpecializedILi4ENS5_IJNS4_1CILi2EEESB_NSA_ILi1EEEEEENS1_32KernelTmaWarpSpecializedPingpongEEENS5_IJNSA_ILi64EEENSA_ILi128EEESG_EEENS_10tfloat32_tENS5_IJlSC_lEEESJ_SK_NS4_8TiledMMAINS4_8MMA_AtomIJNS4_4SM904GMMA30MMA_64x128x8_F32TF32TF32_SS_TNILNSO_7ScaleInE1ELSQ_1EEEEEENS4_6LayoutINS5_IJSC_SC_SC_EEENS5_IJNSA_ILi0EEESV_SV_EEEEENS5_IJNS4_10UnderscoreESY_SY_EEEEENS4_23SM90_TMA_LOAD_MULTICASTENS4_14ComposedLayoutINS4_7SwizzleILi3ELi4ELi3EEENS4_18smem_ptr_flag_bitsILi32EEENST_INS5_IJNSA_ILi8EEENSA_ILi32EEEEEENS5_IJS18_SC_EEEEEEEvNS4_8identityES11_S1C_vS1D_EENS_8epilogue10collective6detail29Sm90TmaWarpSpecializedAdapterINS1G_15DefaultEpilogueISJ_SK_SK_NS1F_6thread17LinearCombinationISJ_Li1EffLNS1K_9ScaleType4KindE0ELNS_15FloatRoundStyleE2ESJ_EENS1_15EpilogueDefaultEEEEEvvEEEEvNT_6ParamsE)
	.align		4
        /*000c*/ 	.word	index@(__assertfail)
	.align		4
        /*0010*/ 	.word	0x00000000
	.align		4
        /*0014*/ 	.word	0xfffffffe
	.align		4
        /*0018*/ 	.word	0x00000000
	.align		4
        /*001c*/ 	.word	0xfffffffd
	.align		4
        /*0020*/ 	.word	0x00000000
	.align		4
        /*0024*/ 	.word	0xfffffffc


//--------------------- .nv.constant4             --------------------------
	.section	.nv.constant4,"a",@progbits
	.align	8
	.align		8
.nv.constant4:
        /*0000*/ 	.dword	__assertfail
	.align		8
        /*0008*/ 	.dword	__unnamed_1
	.align		8
        /*0010*/ 	.dword	_ZN39_INTERNAL_48c43fbe_4_k_cu_9a156773_66764cuda3std3__45__cpo5beginE
	.align		8
        /*0018*/ 	.dword	_ZN39_INTERNAL_48c43fbe_4_k_cu_9a156773_66764cuda3std3__45__cpo3endE
	.align		8
        /*0020*/ 	.dword	_ZN39_INTERNAL_48c43fbe_4_k_cu_9a156773_66764cuda3std3__45__cpo6cbeginE
	.align		8
        /*0028*/ 	.dword	_ZN39_INTERNAL_48c43fbe_4_k_cu_9a156773_66764cuda3std3__45__cpo4cendE
	.align		8
        /*0030*/ 	.dword	_ZN39_INTERNAL_48c43fbe_4_k_cu_9a156773_66764cuda3std3__441_GLOBAL__N__48c43fbe_4_k_cu_9a156773_66766ignoreE
	.align		8
        /*0038*/ 	.dword	_ZN39_INTERNAL_48c43fbe_4_k_cu_9a156773_66764cuda3std3__419piecewise_constructE
	.align		8
        /*0040*/ 	.dword	_ZN39_INTERNAL_48c43fbe_4_k_cu_9a156773_66764cuda3std3__48in_placeE
	.align		8
        /*0048*/ 	.dword	_ZN39_INTERNAL_48c43fbe_4_k_cu_9a156773_66764cuda3std6ranges3__45__cpo4swapE
	.align		8
        /*0050*/ 	.dword	_ZN39_INTERNAL_48c43fbe_4_k_cu_9a156773_66764cuda3std6ranges3__45__cpo9iter_moveE
	.align		8
        /*0058*/ 	.dword	_ZN39_INTERNAL_48c43fbe_4_k_cu_9a156773_66764cute7productE
	.align		8
        /*0060*/ 	.dword	_ZN39_INTERNAL_48c43fbe_4_k_cu_9a156773_66764cute1_E
	.align		8
        /*0068*/ 	.dword	$str$22
	.align		8
        /*0070*/ 	.dword	$str$23


//--------------------- .text._ZN7cutlass13device_kernelINS_4gemm6kernel13GemmUniversalIN4cute5tupleIJiiiiEEENS1_10collective13CollectiveMmaINS1_34MainloopSm90TmaGmmaWarpSpecializedILi4ENS5_IJNS4_1CILi2EEESB_NSA_ILi1EEEEEENS1_32KernelTmaWarpSpecializedPingpongEEENS5_IJNSA_ILi64EEENSA_ILi128EEESG_EEENS_10tfloat32_tENS5_IJlSC_lEEESJ_SK_NS4_8TiledMMAINS4_8MMA_AtomIJNS4_4SM904GMMA30MMA_64x128x8_F32TF32TF32_SS_TNILNSO_7ScaleInE1ELSQ_1EEEEEENS4_6LayoutINS5_IJSC_SC_SC_EEENS5_IJNSA_ILi0EEESV_SV_EEEEENS5_IJNS4_10UnderscoreESY_SY_EEEEENS4_23SM90_TMA_LOAD_MULTICASTENS4_14ComposedLayoutINS4_7SwizzleILi3ELi4ELi3EEENS4_18smem_ptr_flag_bitsILi32EEENST_INS5_IJNSA_ILi8EEENSA_ILi32EEEEEENS5_IJS18_SC_EEEEEEEvNS4_8identityES11_S1C_vS1D_EENS_8epilogue10collective6detail29Sm90TmaWarpSpecializedAdapterINS1G_15DefaultEpilogueISJ_SK_SK_NS1F_6thread17LinearCombinationISJ_Li1EffLNS1K_9ScaleType4KindE0ELNS_15FloatRoundStyleE2ESJ_EENS1_15EpilogueDefaultEEEEEvvEEEEvNT_6ParamsE --------------------------
	.section	.text._ZN7cutlass13device_kernelINS_4gemm6kernel13GemmUniversalIN4cute5tupleIJiiiiEEENS1_10collective13CollectiveMmaINS1_34MainloopSm90TmaGmmaWarpSpecializedILi4ENS5_IJNS4_1CILi2EEESB_NSA_ILi1EEEEEENS1_32KernelTmaWarpSpecializedPingpongEEENS5_IJNSA_ILi64EEENSA_ILi128EEESG_EEENS_10tfloat32_tENS5_IJlSC_lEEESJ_SK_NS4_8TiledMMAINS4_8MMA_AtomIJNS4_4SM904GMMA30MMA_64x128x8_F32TF32TF32_SS_TNILNSO_7ScaleInE1ELSQ_1EEEEEENS4_6LayoutINS5_IJSC_SC_SC_EEENS5_IJNSA_ILi0EEESV_SV_EEEEENS5_IJNS4_10UnderscoreESY_SY_EEEEENS4_23SM90_TMA_LOAD_MULTICASTENS4_14ComposedLayoutINS4_7SwizzleILi3ELi4ELi3EEENS4_18smem_ptr_flag_bitsILi32EEENST_INS5_IJNSA_ILi8EEENSA_ILi32EEEEEENS5_IJS18_SC_EEEEEEEvNS4_8identityES11_S1C_vS1D_EENS_8epilogue10collective6detail29Sm90TmaWarpSpecializedAdapterINS1G_15DefaultEpilogueISJ_SK_SK_NS1F_6thread17LinearCombinationISJ_Li1EffLNS1K_9ScaleType4KindE0ELNS_15FloatRoundStyleE2ESJ_EENS1_15EpilogueDefaultEEEEEvvEEEEvNT_6ParamsE,"ax",@progbits
	.align	128
.text._ZN7cutlass13device_kernelINS_4gemm6kernel13GemmUniversalIN4cute5tupleIJiiiiEEENS1_10collective13CollectiveMmaINS1_34MainloopSm90TmaGmmaWarpSpecializedILi4ENS5_IJNS4_1CILi2EEESB_NSA_ILi1EEEEEENS1_32KernelTmaWarpSpecializedPingpongEEENS5_IJNSA_ILi64EEENSA_ILi128EEESG_EEENS_10tfloat32_tENS5_IJlSC_lEEESJ_SK_NS4_8TiledMMAINS4_8MMA_AtomIJNS4_4SM904GMMA30MMA_64x128x8_F32TF32TF32_SS_TNILNSO_7ScaleInE1ELSQ_1EEEEEENS4_6LayoutINS5_IJSC_SC_SC_EEENS5_IJNSA_ILi0EEESV_SV_EEEEENS5_IJNS4_10UnderscoreESY_SY_EEEEENS4_23SM90_TMA_LOAD_MULTICASTENS4_14ComposedLayoutINS4_7SwizzleILi3ELi4ELi3EEENS4_18smem_ptr_flag_bitsILi32EEENST_INS5_IJNSA_ILi8EEENSA_ILi32EEEEEENS5_IJS18_SC_EEEEEEEvNS4_8identityES11_S1C_vS1D_EENS_8epilogue10collective6detail29Sm90TmaWarpSpecializedAdapterINS1G_15DefaultEpilogueISJ_SK_SK_NS1F_6thread17LinearCombinationISJ_Li1EffLNS1K_9ScaleType4KindE0ELNS_15FloatRoundStyleE2ESJ_EENS1_15EpilogueDefaultEEEEEvvEEEEvNT_6ParamsE:
        .type           _ZN7cutlass13device_kernelINS_4gemm6kernel13GemmUniversalIN4cute5tupleIJiiiiEEENS1_10collective13CollectiveMmaINS1_34MainloopSm90TmaGmmaWarpSpecializedILi4ENS5_IJNS4_1CILi2EEESB_NSA_ILi1EEEEEENS1_32KernelTmaWarpSpecializedPingpongEEENS5_IJNSA_ILi64EEENSA_ILi128EEESG_EEENS_10tfloat32_tENS5_IJlSC_lEEESJ_SK_NS4_8TiledMMAINS4_8MMA_AtomIJNS4_4SM904GMMA30MMA_64x128x8_F32TF32TF32_SS_TNILNSO_7ScaleInE1ELSQ_1EEEEEENS4_6LayoutINS5_IJSC_SC_SC_EEENS5_IJNSA_ILi0EEESV_SV_EEEEENS5_IJNS4_10UnderscoreESY_SY_EEEEENS4_23SM90_TMA_LOAD_MULTICASTENS4_14ComposedLayoutINS4_7SwizzleILi3ELi4ELi3EEENS4_18smem_ptr_flag_bitsILi32EEENST_INS5_IJNSA_ILi8EEENSA_ILi32EEEEEENS5_IJS18_SC_EEEEEEEvNS4_8identityES11_S1C_vS1D_EENS_8epilogue10collective6detail29Sm90TmaWarpSpecializedAdapterINS1G_15DefaultEpilogueISJ_SK_SK_NS1F_6thread17LinearCombinationISJ_Li1EffLNS1K_9ScaleType4KindE0ELNS_15FloatRoundStyleE2ESJ_EENS1_15EpilogueDefaultEEEEEvvEEEEvNT_6ParamsE,@function
        .size           _ZN7cutlass13device_kernelINS_4gemm6kernel13GemmUniversalIN4cute5tupleIJiiiiEEENS1_10collective13CollectiveMmaINS1_34MainloopSm90TmaGmmaWarpSpecializedILi4ENS5_IJNS4_1CILi2EEESB_NSA_ILi1EEEEEENS1_32KernelTmaWarpSpecializedPingpongEEENS5_IJNSA_ILi64EEENSA_ILi128EEESG_EEENS_10tfloat32_tENS5_IJlSC_lEEESJ_SK_NS4_8TiledMMAINS4_8MMA_AtomIJNS4_4SM904GMMA30MMA_64x128x8_F32TF32TF32_SS_TNILNSO_7ScaleInE1ELSQ_1EEEEEENS4_6LayoutINS5_IJSC_SC_SC_EEENS5_IJNSA_ILi0EEESV_SV_EEEEENS5_IJNS4_10UnderscoreESY_SY_EEEEENS4_23SM90_TMA_LOAD_MULTICASTENS4_14ComposedLayoutINS4_7SwizzleILi3ELi4ELi3EEENS4_18smem_ptr_flag_bitsILi32EEENST_INS5_IJNSA_ILi8EEENSA_ILi32EEEEEENS5_IJS18_SC_EEEEEEEvNS4_8identityES11_S1C_vS1D_EENS_8epilogue10collective6detail29Sm90TmaWarpSpecializedAdapterINS1G_15DefaultEpilogueISJ_SK_SK_NS1F_6thread17LinearCombinationISJ_Li1EffLNS1K_9ScaleType4KindE0ELNS_15FloatRoundStyleE2ESJ_EENS1_15EpilogueDefaultEEEEEvvEEEEvNT_6ParamsE,(.L_x_200 - _ZN7cutlass13device_kernelINS_4gemm6kernel13GemmUniversalIN4cute5tupleIJiiiiEEENS1_10collective13CollectiveMmaINS1_34MainloopSm90TmaGmmaWarpSpecializedILi4ENS5_IJNS4_1CILi2EEESB_NSA_ILi1EEEEEENS1_32KernelTmaWarpSpecializedPingpongEEENS5_IJNSA_ILi64EEENSA_ILi128EEESG_EEENS_10tfloat32_tENS5_IJlSC_lEEESJ_SK_NS4_8TiledMMAINS4_8MMA_AtomIJNS4_4SM904GMMA30MMA_64x128x8_F32TF32TF32_SS_TNILNSO_7ScaleInE1ELSQ_1EEEEEENS4_6LayoutINS5_IJSC_SC_SC_EEENS5_IJNSA_ILi0EEESV_SV_EEEEENS5_IJNS4_10UnderscoreESY_SY_EEEEENS4_23SM90_TMA_LOAD_MULTICASTENS4_14ComposedLayoutINS4_7SwizzleILi3ELi4ELi3EEENS4_18smem_ptr_flag_bitsILi32EEENST_INS5_IJNSA_ILi8EEENSA_ILi32EEEEEENS5_IJS18_SC_EEEEEEEvNS4_8identityES11_S1C_vS1D_EENS_8epilogue10collective6detail29Sm90TmaWarpSpecializedAdapterINS1G_15DefaultEpilogueISJ_SK_SK_NS1F_6thread17LinearCombinationISJ_Li1EffLNS1K_9ScaleType4KindE0ELNS_15FloatRoundStyleE2ESJ_EENS1_15EpilogueDefaultEEEEEvvEEEEvNT_6ParamsE)
        .other          _ZN7cutlass13device_kernelINS_4gemm6kernel13GemmUniversalIN4cute5tupleIJiiiiEEENS1_10collective13CollectiveMmaINS1_34MainloopSm90TmaGmmaWarpSpecializedILi4ENS5_IJNS4_1CILi2EEESB_NSA_ILi1EEEEEENS1_32KernelTmaWarpSpecializedPingpongEEENS5_IJNSA_ILi64EEENSA_ILi128EEESG_EEENS_10tfloat32_tENS5_IJlSC_lEEESJ_SK_NS4_8TiledMMAINS4_8MMA_AtomIJNS4_4SM904GMMA30MMA_64x128x8_F32TF32TF32_SS_TNILNSO_7ScaleInE1ELSQ_1EEEEEENS4_6LayoutINS5_IJSC_SC_SC_EEENS5_IJNSA_ILi0EEESV_SV_EEEEENS5_IJNS4_10UnderscoreESY_SY_EEEEENS4_23SM90_TMA_LOAD_MULTICASTENS4_14ComposedLayoutINS4_7SwizzleILi3ELi4ELi3EEENS4_18smem_ptr_flag_bitsILi32EEENST_INS5_IJNSA_ILi8EEENSA_ILi32EEEEEENS5_IJS18_SC_EEEEEEEvNS4_8identityES11_S1C_vS1D_EENS_8epilogue10collective6detail29Sm90TmaWarpSpecializedAdapterINS1G_15DefaultEpilogueISJ_SK_SK_NS1F_6thread17LinearCombinationISJ_Li1EffLNS1K_9ScaleType4KindE0ELNS_15FloatRoundStyleE2ESJ_EENS1_15EpilogueDefaultEEEEEvvEEEEvNT_6ParamsE,@"STO_CUDA_ENTRY STV_DEFAULT"
_ZN7cutlass13device_kernelINS_4gemm6kernel13GemmUniversalIN4cute5tupleIJiiiiEEENS1_10collective13CollectiveMmaINS1_34MainloopSm90TmaGmmaWarpSpecializedILi4ENS5_IJNS4_1CILi2EEESB_NSA_ILi1EEEEEENS1_32KernelTmaWarpSpecializedPingpongEEENS5_IJNSA_ILi64EEENSA_ILi128EEESG_EEENS_10tfloat32_tENS5_IJlSC_lEEESJ_SK_NS4_8TiledMMAINS4_8MMA_AtomIJNS4_4SM904GMMA30MMA_64x128x8_F32TF32TF32_SS_TNILNSO_7ScaleInE1ELSQ_1EEEEEENS4_6LayoutINS5_IJSC_SC_SC_EEENS5_IJNSA_ILi0EEESV_SV_EEEEENS5_IJNS4_10UnderscoreESY_SY_EEEEENS4_23SM90_TMA_LOAD_MULTICASTENS4_14ComposedLayoutINS4_7SwizzleILi3ELi4ELi3EEENS4_18smem_ptr_flag_bitsILi32EEENST_INS5_IJNSA_ILi8EEENSA_ILi32EEEEEENS5_IJS18_SC_EEEEEEEvNS4_8identityES11_S1C_vS1D_EENS_8epilogue10collective6detail29Sm90TmaWarpSpecializedAdapterINS1G_15DefaultEpilogueISJ_SK_SK_NS1F_6thread17LinearCombinationISJ_Li1EffLNS1K_9ScaleType4KindE0ELNS_15FloatRoundStyleE2ESJ_EENS1_15EpilogueDefaultEEEEEvvEEEEvNT_6ParamsE:
[----:B------:R-:W0:Y:S01]  /*0000*/  LDC R1, c[0x0][0x28] ;  /* 0x00000a00ff017b82 */ /* 0x000e220000000800 */
[----:B------:R-:W1:Y:S01]  /*0010*/  S2R R0, SR_TID.X ;  /* 0x0000000000007919 */ /* 0x000e620000002100 */
[----:B------:R-:W-:Y:S01]  /*0020*/  ELECT P0, URZ, PT ;  /* 0x00000000003f782f */ /* 0x000fe20003800000 */
[----:B------:R-:W-:Y:S01]  /*0030*/  BSSY B0, `(.L_x_0) ;  /* 0x0000014000007945 */ /* 0x000fe20003800000 */
[--C-:B-1----:R-:W-:Y:S02]  /*0040*/  SHF.R.U32.HI R2, RZ, 0x5, R0.reuse ;  /* 0x00000005ff027819 */ /* 0x102fe40000011600 */
[----:B------:R-:W-:-:S03]  /*0050*/  SHF.R.U32.HI R4, RZ, 0x7, R0 ;  /* 0x00000007ff047819 */ /* 0x000fc60000011600 */
[----:B------:R-:W1:Y:S02]  /*0060*/  SHFL.IDX PT, R3, R2, RZ, 0x1f ;  /* 0x00001fff02037589 */ /* 0x000e6400000e0000 */
[----:B-1----:R-:W-:Y:S02]  /*0070*/  R2UR UR6, R3 ;  /* 0x00000000030672ca */ /* 0x002fe400000e0000 */
[----:B------:R1:W2:Y:S11]  /*0080*/  SHFL.IDX PT, R3, R4, RZ, 0x1f ;  /* 0x00001fff04037589 */ /* 0x0002b600000e0000 */
[----:B------:R-:W-:-:S02]  /*0090*/  USHF.R.S32.HI UR4, URZ, 0x1f, UR6 ;  /* 0x0000001f3f047899 */ /* 0x000fc40008011406 */
[----:B------:R-:W-:Y:S02]  /*00a0*/  ISETP.NE.OR P0, PT, RZ, UR6, !P0 ;  /* 0x00000006ff007c0c */ /* 0x000fe4000c705670 */
[----:B------:R-:W-:-:S04]  /*00b0*/  ULEA.HI UR4, UR4, UR6, URZ, 0x2 ;  /* 0x0000000604047291 */ /* 0x000fc8000f8f103f */
[----:B------:R-:W-:-:S04]  /*00c0*/  ULOP3.LUT UR4, UR4, 0xfffffffc, URZ, 0xc0, !UPT ;  /* 0xfffffffc04047892 */ /* 0x000fc8000f8ec03f */
[----:B------:R-:W-:-:S03]  /*00d0*/  UIADD3 UR6, UR6, -UR4, URZ ;  /* 0x8000000406067290 */ /* 0x000fc6000fffe03f */
[----:B012---:R-:W-:Y:S09]  /*00e0*/  @P0 BRA `(.L_x_1) ;  /* 0x0000000000200947 */ /* 0x007ff20003800000 */
[----:B------:R-:W-:Y:S02]  /*00f0*/  ULDC.64 UR4, c[0x0][0x198] ;  /* 0x0000660000047ab9 */ /* 0x000fe40000000a00 */
[----:B------:R-:W-:Y:S02]  /*0100*/  UIADD3 UR8, UP0, UR4, 0xf0, URZ ;  /* 0x000000f004087890 */ /* 0x000fe4000ff1e03f */
[----:B------:R-:W-:Y:S02]  /*0110*/  UIADD3 UR4, UP1, UR4, 0x1f0, URZ ;  /* 0x000001f004047890 */ /* 0x000fe4000ff3e03f */
[----:B------:R-:W-:Y:S02]  /*0120*/  UIADD3.X UR9, URZ, UR5, URZ, UP0, !UPT ;  /* 0x000000053f097290 */ /* 0x000fe400087fe43f */
[----:B------:R-:W-:-:S07]  /*0130*/  UIADD3.X UR5, URZ, UR5, URZ, UP1, !UPT ;  /* 0x000000053f057290 */ /* 0x000fce0008ffe43f */
[----:B------:R0:W-:Y:S02]  /*0140*/  UTMACCTL.PF [UR8] ;  /* 0x00000000080079b9 */ /* 0x0001e40008040000 */
[----:B------:R0:W-:Y:S02]  /*0150*/  UTMACCTL.PF [UR4] ;  /* 0x00000000040079b9 */ /* 0x0001e40008040000 */
[----:B0-----:R-:W-:Y:S01]  /*0160*/  NOP ;  /* 0x0000000000007918 */ /* 0x001fe20000000000 */
.L_x_1:
[----:B------:R-:W-:Y:S05]  /*0170*/  BSYNC B0 ;  /* 0x0000000000007941 */ /* 0x000fea0003800000 */
.L_x_0:
[----:B------:R-:W0:Y:S01]  /*0180*/  SHFL.IDX PT, R5, R2, RZ, 0x1f ;  /* 0x00001fff02057589 */ /* 0x000e2200000e0000 */
[----:B------:R-:W-:Y:S01]  /*0190*/  R2UR UR19, R3 ;  /* 0x00000000031372ca */ /* 0x000fe200000e0000 */
[----:B------:R-:W-:-:S04]  /*01a0*/  UISETP.NE.AND UP0, UPT, UR6, 0x3, UPT ;  /* 0x000000030600788c */ /* 0x000fc8000bf05270 */
[----:B------:R-:W-:-:S08]  /*01b0*/  UISETP.EQ.OR UP0, UPT, UR6, URZ, !UP0 ;  /* 0x0000003f0600728c */ /* 0x000fd0000c702670 */
[----:B------:R-:W-:Y:S02]  /*01c0*/  UIADD3 UR14, UR19, -0x1, URZ ;  /* 0xffffffff130e7890 */ /* 0x000fe4000fffe03f */
[----:B------:R-:W-:Y:S02]  /*01d0*/  UISETP.EQ.AND UP0, UPT, UR19, URZ, UP0 ;  /* 0x0000003f1300728c */ /* 0x000fe40008702270 */
[----:B------:R-:W-:Y:S02]  /*01e0*/  UISETP.GE.U32.AND UP1, UPT, UR14, 0x2, UPT ;  /* 0x000000020e00788c */ /* 0x000fe4000bf26070 */
[----:B------:R-:W-:Y:S01]  /*01f0*/  USEL UR40, URZ, 0x1, !UP0 ;  /* 0x000000013f287887 */ /* 0x000fe2000c000000 */
[----:B0-----:R-:W-:-:S03]  /*0200*/  ISETP.NE.AND P0, PT, R5, RZ, PT ;  /* 0x000000ff0500720c */ /* 0x001fc60003f05270 */
[----:B------:R-:W-:-:S10]  /*0210*/  USEL UR40, UR40, 0x2, UP1 ;  /* 0x0000000228287887 */ /* 0x000fd40008800000 */
[----:B------:R-:W-:Y:S05]  /*0220*/  @P0 BRA `(.L_x_2) ;  /* 0x0000000000580947 */ /* 0x000fea0003800000 */
[----:B------:R-:W0:Y:S01]  /*0230*/  S2UR UR7, SR_CgaCtaId ;  /* 0x00000000000779c3 */ /* 0x000e220000008800 */
[----:B------:R-:W-:Y:S01]  /*0240*/  UMOV UR4, 0x400 ;  /* 0x0000040000047882 */ /* 0x000fe20000000000 */
[----:B------:R-:W-:Y:S01]  /*0250*/  UMOV UR5, 0x1 ;  /* 0x0000000100057882 */ /* 0x000fe20000000000 */
[----:B------:R-:W-:Y:S01]  /*0260*/  UMOV UR8, 0x3 ;  /* 0x0000000300087882 */ /* 0x000fe20000000000 */
[----:B------:R-:W-:Y:S01]  /*0270*/  ELECT P0, URZ, PT ;  /* 0x00000000003f782f */ /* 0x000fe20003800000 */
[----:B------:R-:W-:-:S04]  /*0280*/  UIADD3 UR8, -UR8, 0x100000, URZ ;  /* 0x0010000008087890 */ /* 0x000fc8000fffe13f */
[----:B------:R-:W-:Y:S02]  /*0290*/  USHF.L.U32 UR9, UR8, 0xb, URZ ;  /* 0x0000000b08097899 */ /* 0x000fe4000800063f */
[----:B------:R-:W-:Y:S02]  /*02a0*/  USHF.L.U32 UR8, UR8, 0x1, URZ ;  /* 0x0000000108087899 */ /* 0x000fe4000800063f */
[----:B0-----:R-:W-:Y:S02]  /*02b0*/  ULEA UR7, UR7, UR4, 0x18 ;  /* 0x0000000407077291 */ /* 0x001fe4000f8ec03f */
[----:B------:R-:W-:-:S04]  /*02c0*/  UIADD3 UR4, -UR5, 0x100000, URZ ;  /* 0x0010000005047890 */ /* 0x000fc8000fffe13f */
[----:B------:R-:W-:Y:S02]  /*02d0*/  USHF.L.U32 UR5, UR4, 0xb, URZ ;  /* 0x0000000b04057899 */ /* 0x000fe4000800063f */
[----:B------:R-:W-:Y:S01]  /*02e0*/  USHF.L.U32 UR4, UR4, 0x1, URZ ;  /* 0x0000000104047899 */ /* 0x000fe2000800063f */
[----:B------:R-:W0:Y:S11]  /*02f0*/  FENCE.VIEW.ASYNC.S ;  /* 0x00000000000073c6 */ /* 0x000e360000000000 */
[----:B0-----:R0:W1:Y:S01]  /*0300*/  SYNCS.EXCH.64 URZ, [UR7], UR4 ;  /* 0x00000004073f75b2 */ /* 0x0010620008000100 */
[----:B------:R0:W2:Y:S01]  /*0310*/  SYNCS.EXCH.64 URZ, [UR7+0x20], UR8 ;  /* 0x00002008073f75b2 */ /* 0x0000a20008000100 */
[----:B------:R0:W3:Y:S01]  /*0320*/  SYNCS.EXCH.64 URZ, [UR7+0x8], UR4 ;  /* 0x00000804073f75b2 */ /* 0x0000e20008000100 */
[----:B------:R0:W4:Y:S01]  /*0330*/  SYNCS.EXCH.64 URZ, [UR7+0x28], UR8 ;  /* 0x00002808073f75b2 */ /* 0x0001220008000100 */
[----:B------:R0:W0:Y:S01]  /*0340*/  SYNCS.EXCH.64 URZ, [UR7+0x10], UR4 ;  /* 0x00001004073f75b2 */ /* 0x0000220008000100 */
[----:B------:R0:W0:Y:S01]  /*0350*/  SYNCS.EXCH.64 URZ, [UR7+0x30], UR8 ;  /* 0x00003008073f75b2 */ /* 0x0000220008000100 */
[----:B------:R0:W0:Y:S01]  /*0360*/  SYNCS.EXCH.64 URZ, [UR7+0x18], UR4 ;  /* 0x00001804073f75b2 */ /* 0x0000220008000100 */
[----:B------:R0:W0:Y:S01]  /*0370*/  SYNCS.EXCH.64 URZ, [UR7+0x38], UR8 ;  /* 0x00003808073f75b2 */ /* 0x0000220008000100 */
[----:B------:R-:W-:Y:S01]  /*0380*/  NOP ;  /* 0x0000000000007918 */ /* 0x000fe20000000000 */
.L_x_2:
[----:B------:R-:W5:Y:S01]  /*0390*/  S2UR UR15, SR_CTAID.X ;  /* 0x00000000000f79c3 */ /* 0x000f620000002500 */
[----:B------:R-:W1:Y:S01]  /*03a0*/  SHFL.IDX PT, R8, R2, RZ, 0x1f ;  /* 0x00001fff02087589 */ /* 0x000e6200000e0000 */
[----:B------:R-:W-:Y:S01]  /*03b0*/  SHF.R.S32.HI R3, RZ, 0x1f, R0 ;  /* 0x0000001fff037819 */ /* 0x000fe20000011400 */
[----:B0-----:R-:W-:Y:S01]  /*03c0*/  ULDC UR4, c[0x0][0x150] ;  /* 0x0000540000047ab9 */ /* 0x001fe20000000800 */
[----:B------:R-:W-:Y:S01]  /*03d0*/  ELECT P0, URZ, PT ;  /* 0x00000000003f782f */ /* 0x000fe20003800000 */
[----:B------:R0:W2:Y:S01]  /*03e0*/  SHFL.IDX PT, R9, R2, RZ, 0x1f ;  /* 0x00001fff02097589 */ /* 0x0000a200000e0000 */
[----:B------:R-:W-:Y:S02]  /*03f0*/  LEA.HI R3, R3, R0, RZ, 0x7 ;  /* 0x0000000003037211 */ /* 0x000fe400078f38ff */
[----:B------:R-:W-:Y:S01]  /*0400*/  ELECT P1, URZ, PT ;  /* 0x00000000003f782f */ /* 0x000fe20003820000 */
[----:B------:R-:W3:Y:S01]  /*0410*/  S2UR UR8, SR_CTAID.Y ;  /* 0x00000000000879c3 */ /* 0x000ee20000002600 */
[----:B------:R-:W-:Y:S01]  /*0420*/  ULDC UR7, c[0x0][0x144] ;  /* 0x0000510000077ab9 */ /* 0x000fe20000000800 */
[----:B------:R-:W-:Y:S01]  /*0430*/  LOP3.LUT R3, R3, 0xffffff80, RZ, 0xc0, !PT ;  /* 0xffffff8003037812 */ /* 0x000fe200078ec0ff */
[----:B------:R-:W-:Y:S01]  /*0440*/  UMOV UR18, 0x80 ;  /* 0x0000008000127882 */ /* 0x000fe20000000000 */
[----:B------:R-:W-:Y:S01]  /*0450*/  NOP ;  /* 0x0000000000007918 */ /* 0x000fe20000000000 */
[----:B0-----:R-:W-:Y:S01]  /*0460*/  SHF.R.S32.HI R2, RZ, 0x1f, R5 ;  /* 0x0000001fff027819 */ /* 0x001fe20000011405 */
[----:B------:R-:W-:Y:S01]  /*0470*/  NOP ;  /* 0x0000000000007918 */ /* 0x000fe20000000000 */
[----:B------:R-:W-:Y:S01]  /*0480*/  IMAD.IADD R3, R0, 0x1, -R3 ;  /* 0x0000000100037824 */ /* 0x000fe200078e0a03 */
[----:B------:R-:W-:Y:S01]  /*0490*/  ULDC UR17, c[0x0][0x148] ;  /* 0x0000520000117ab9 */ /* 0x000fe20000000800 */
[----:B------:R-:W-:Y:S01]  /*04a0*/  LEA.HI R2, R2, R5, RZ, 0x2 ;  /* 0x0000000502027211 */ /* 0x000fe200078f10ff */
[----:B------:R-:W-:Y:S01]  /*04b0*/  IMAD.MOV.U32 R23, RZ, RZ, 0x1 ;  /* 0x00000001ff177424 */ /* 0x000fe200078e00ff */
[----:B------:R0:W0:Y:S01]  /*04c0*/  SHFL.IDX PT, R97, R4, RZ, 0x1f ;  /* 0x00001fff04617589 */ /* 0x00002200000e0000 */
[----:B------:R-:W-:-:S02]  /*04d0*/  SHF.R.S32.HI R6, RZ, 0x1f, R3 ;  /* 0x0000001fff067819 */ /* 0x000fc40000011403 */
[----:B------:R-:W-:Y:S02]  /*04e0*/  LOP3.LUT R2, R2, 0x3ffffffc, RZ, 0xc0, !PT ;  /* 0x3ffffffc02027812 */ /* 0x000fe400078ec0ff */
[----:B-----5:R-:W-:Y:S02]  /*04f0*/  I2FP.F32.U32 R10, UR15 ;  /* 0x0000000f000a7c45 */ /* 0x020fe40008201000 */
[----:B------:R-:W-:Y:S01]  /*0500*/  LEA.HI R7, R6, R3, RZ, 0x3 ;  /* 0x0000000306077211 */ /* 0x000fe200078f18ff */
[----:B------:R-:W-:Y:S01]  /*0510*/  IMAD.IADD R2, R5, 0x1, -R2 ;  /* 0x0000000105027824 */ /* 0x000fe200078e0a02 */
[----:B-1----:R-:W-:Y:S01]  /*0520*/  ISETP.NE.OR P0, PT, R8, RZ, !P0 ;  /* 0x000000ff0800720c */ /* 0x002fe20004705670 */
[----:B------:R-:W-:Y:S01]  /*0530*/  FMUL R10, R10, UR4 ;  /* 0x000000040a0a7c20 */ /* 0x000fe20008400000 */
[--C-:B------:R-:W-:Y:S01]  /*0540*/  SHF.R.S32.HI R8, RZ, 0x3, R7.reuse ;  /* 0x00000003ff087819 */ /* 0x100fe20000011407 */
[----:B------:R-:W-:Y:S01]  /*0550*/  ULDC UR4, c[0x0][0x154] ;  /* 0x0000550000047ab9 */ /* 0x000fe20000000800 */
[----:B------:R-:W-:-:S02]  /*0560*/  SHF.R.S32.HI R7, RZ, 0x1f, R7 ;  /* 0x0000001fff077819 */ /* 0x000fc40000011407 */
[----:B--2---:R-:W-:Y:S01]  /*0570*/  ISETP.NE.OR P1, PT, R9, RZ, !P1 ;  /* 0x000000ff0900720c */ /* 0x004fe20004f25670 */
[----:B------:R-:W1:Y:S01]  /*0580*/  F2I.U32.TRUNC.NTZ R10, R10 ;  /* 0x0000000a000a7305 */ /* 0x000e62000020f000 */
[----:B------:R-:W-:Y:S02]  /*0590*/  LEA.HI R7, R7, R8, RZ, 0x2 ;  /* 0x0000000807077211 */ /* 0x000fe400078f10ff */
[----:B---3--:R-:W-:Y:S02]  /*05a0*/  I2FP.F32.U32 R9, UR8 ;  /* 0x0000000800097c45 */ /* 0x008fe40008201000 */
[----:B------:R-:W-:Y:S01]  /*05b0*/  LOP3.LUT R7, R7, 0xfffffffc, RZ, 0xc0, !PT ;  /* 0xfffffffc07077812 */ /* 0x000fe200078ec0ff */
[----:B------:R-:W-:Y:S01]  /*05c0*/  VOTEU.ALL UP0, P0 ;  /* 0x00000000003f7886 */ /* 0x000fe20000000000 */
[----:B------:R-:W-:Y:S01]  /*05d0*/  ISETP.NE.AND P2, PT, RZ, UR19, PT ;  /* 0x00000013ff007c0c */ /* 0x000fe2000bf45270 */
[----:B------:R-:W-:Y:S02]  /*05e0*/  FMUL R9, R9, UR4 ;  /* 0x0000000409097c20 */ /* 0x000fe40008400000 */
[----:B------:R-:W-:Y:S01]  /*05f0*/  IMAD.IADD R7, R8, 0x1, -R7 ;  /* 0x0000000108077824 */ /* 0x000fe200078e0a07 */
[----:B------:R-:W2:Y:S01]  /*0600*/  @!UP0 S2UR UR11, SR_CgaCtaId ;  /* 0x00000000000b89c3 */ /* 0x000ea20000008800 */
[----:B------:R-:W-:Y:S01]  /*0610*/  VOTEU.ALL UP1, P1 ;  /* 0x00000000003f7886 */ /* 0x000fe20000820000 */
[----:B------:R-:W-:Y:S01]  /*0620*/  @!UP0 UMOV UR10, 0x400 ;  /* 0x00000400000a8882 */ /* 0x000fe20000000000 */
[----:B------:R-:W-:Y:S01]  /*0630*/  IMAD R2, R2, 0x4, R7 ;  /* 0x0000000402027824 */ /* 0x000fe200078e0207 */
[----:B-1----:R-:W-:Y:S01]  /*0640*/  R2UR UR4, R10 ;  /* 0x000000000a0472ca */ /* 0x002fe200000e0000 */
[----:B------:R-:W1:Y:S01]  /*0650*/  F2I.U32.TRUNC.NTZ R9, R9 ;  /* 0x0000000900097305 */ /* 0x000e62000020f000 */
[----:B------:R-:W-:Y:S01]  /*0660*/  @!UP1 UMOV UR13, 0x400 ;  /* 0x00000400000d9882 */ /* 0x000fe20000000000 */
[C---:B------:R-:W-:Y:S01]  /*0670*/  IMAD.SHL.U32 R5, R2.reuse, 0x4, RZ ;  /* 0x0000000402057824 */ /* 0x040fe200078e00ff */
[----:B------:R-:W3:Y:S01]  /*0680*/  @!UP1 S2UR UR16, SR_CgaCtaId ;  /* 0x00000000001099c3 */ /* 0x000ee20000008800 */
[C---:B------:R-:W-:Y:S01]  /*0690*/  LEA.HI R7, R2.reuse, R2, RZ, 0x1 ;  /* 0x0000000202077211 */ /* 0x040fe200078f08ff */
[----:B------:R-:W-:Y:S01]  /*06a0*/  VOTEU.ALL UP2, P1 ;  /* 0x00000000003f7886 */ /* 0x000fe20000840000 */
[----:B------:R-:W-:Y:S01]  /*06b0*/  VOTEU.ALL UP3, P1 ;  /* 0x00000000003f7886 */ /* 0x000fe20000860000 */
[----:B------:R-:W-:Y:S01]  /*06c0*/  LOP3.LUT R22, R2, 0xc, R5, 0x78, !PT ;  /* 0x0000000c02167812 */ /* 0x000fe200078e7805 */
[----:B------:R-:W-:Y:S01]  /*06d0*/  VOTEU.ALL UP4, P1 ;  /* 0x00000000003f7886 */ /* 0x000fe20000880000 */
[----:B------:R-:W-:Y:S01]  /*06e0*/  LOP3.LUT R7, R7, 0xfffffffe, RZ, 0xc0, !PT ;  /* 0xfffffffe07077812 */ /* 0x000fe200078ec0ff */
[----:B------:R-:W-:Y:S01]  /*06f0*/  VOTEU.ALL UP5, P1 ;  /* 0x00000000003f7886 */ /* 0x000fe200008a0000 */
[----:B------:R-:W5:Y:S01]  /*0700*/  LDC R5, c[0x0][0x140] ;  /* 0x00005000ff057b82 */ /* 0x000f620000000800 */
[----:B------:R-:W-:-:S02]  /*0710*/  UIADD3 UR4, -UR4, URZ, URZ ;  /* 0x0000003f04047290 */ /* 0x000fc4000fffe13f */
[----:B------:R-:W-:Y:S01]  /*0720*/  IMAD.IADD R7, R2, 0x1, -R7 ;  /* 0x0000000102077824 */ /* 0x000fe200078e0a07 */
[----:B-1----:R-:W-:Y:S01]  /*0730*/  R2UR UR9, R9 ;  /* 0x00000000090972ca */ /* 0x002fe200000e0000 */
[----:B------:R-:W-:-:S03]  /*0740*/  UIMAD UR7, UR7, UR4, UR15 ;  /* 0x00000004070772a4 */ /* 0x000fc6000f8e020f */
[----:B------:R-:W-:Y:S01]  /*0750*/  UMOV UR4, 0x20 ;  /* 0x0000002000047882 */ /* 0x000fe20000000000 */
[----:B--2---:R-:W-:Y:S02]  /*0760*/  @!UP0 ULEA UR12, UR11, UR10, 0x18 ;  /* 0x0000000a0b0c8291 */ /* 0x004fe4000f8ec03f */
[----:B------:R-:W-:Y:S01]  /*0770*/  ISETP.NE.AND P3, PT, R7, UR7, PT ;  /* 0x0000000707007c0c */ /* 0x000fe2000bf65270 */
[----:B------:R-:W-:-:S04]  /*0780*/  @!UP0 UIADD3 UR4, -UR4, 0x100000, URZ ;  /* 0x0010000004048890 */ /* 0x000fc8000fffe13f */
[----:B------:R-:W-:Y:S02]  /*0790*/  @!UP0 USHF.L.U32 UR5, UR4, 0xb, URZ ;  /* 0x0000000b04058899 */ /* 0x000fe4000800063f */
[----:B------:R-:W-:Y:S02]  /*07a0*/  @!UP0 USHF.L.U32 UR4, UR4, 0x1, URZ ;  /* 0x0000000104048899 */ /* 0x000fe4000800063f */
[----:B------:R-:W-:-:S04]  /*07b0*/  @!UP1 UIADD3 UR10, -UR18, 0x100000, URZ ;  /* 0x00100000120a9890 */ /* 0x000fc8000fffe13f */
[----:B------:R-:W-:Y:S02]  /*07c0*/  @!UP1 USHF.L.U32 UR11, UR10, 0xb, URZ ;  /* 0x0000000b0a0b9899 */ /* 0x000fe4000800063f */
[----:B------:R-:W-:Y:S02]  /*07d0*/  @!UP1 USHF.L.U32 UR10, UR10, 0x1, URZ ;  /* 0x000000010a0a9899 */ /* 0x000fe4000800063f */
[----:B---3--:R-:W-:Y:S01]  /*07e0*/  @!UP1 ULEA UR13, UR16, UR13, 0x18 ;  /* 0x0000000d100d9291 */ /* 0x008fe2000f8ec03f */
[----:B------:R-:W-:Y:S01]  /*07f0*/  VOTEU.ALL UP0, P0 ;  /* 0x00000000003f7886 */ /* 0x000fe20000000000 */
[----:B------:R-:W-:Y:S01]  /*0800*/  VOTEU.ALL UP1, P0 ;  /* 0x00000000003f7886 */ /* 0x000fe20000020000 */
[----:B------:R-:W-:Y:S01]  /*0810*/  UIADD3 UR9, -UR9, URZ, URZ ;  /* 0x0000003f09097290 */ /* 0x000fe2000fffe13f */
[----:B------:R-:W-:Y:S01]  /*0820*/  LOP3.LUT P0, RZ, R3, 0x7, RZ, 0xc0, !PT ;  /* 0x0000000703ff7812 */ /* 0x000fe2000780c0ff */
[----:B------:R-:W1:Y:S02]  /*0830*/  FENCE.VIEW.ASYNC.S ;  /* 0x00000000000073c6 */ /* 0x000e640000000000 */
[----:B-1----:R-:W1:Y:S01]  /*0840*/  @!UP0 SYNCS.EXCH.64 URZ, [UR12+0x70], UR4 ;  /* 0x000070040c3f85b2 */ /* 0x002e620008000100 */
[----:B------:R-:W-:-:S02]  /*0850*/  @P3 LEA.HI R2, R22, R22, RZ, 0x1 ;  /* 0x0000001616023211 */ /* 0x000fc400078f08ff */
[----:B-----5:R-:W-:Y:S02]  /*0860*/  ISETP.EQ.U32.AND P1, PT, R5, 0x1, PT ;  /* 0x000000010500780c */ /* 0x020fe40003f22070 */
[----:B------:R-:W-:Y:S02]  /*0870*/  @P3 SHF.R.S32.HI R2, RZ, 0x1, R2 ;  /* 0x00000001ff023819 */ /* 0x000fe40000011402 */
[----:B------:R-:W-:Y:S01]  /*0880*/  ISETP.LT.U32.AND P0, PT, R22, 0x4, !P0 ;  /* 0x000000041600780c */ /* 0x000fe20004701070 */
[----:B------:R2:W3:Y:S01]  /*0890*/  @!UP1 SYNCS.EXCH.64 URZ, [UR12+0x78], UR4 ;  /* 0x000078040c3f95b2 */ /* 0x0004e20008000100 */
[----:B------:R-:W-:Y:S01]  /*08a0*/  NOP ;  /* 0x0000000000007918 */ /* 0x000fe20000000000 */
[----:B--2---:R-:W-:Y:S01]  /*08b0*/  UIMAD UR4, UR17, UR9, UR8 ;  /* 0x00000009110472a4 */ /* 0x004fe2000f8e0208 */
[----:B------:R2:W0:Y:S05]  /*08c0*/  @!UP2 SYNCS.EXCH.64 URZ, [UR13+0x50], UR10 ;  /* 0x0000500a0d3fa5b2 */ /* 0x00042a0008000100 */
[----:B------:R-:W-:-:S02]  /*08d0*/  @P3 ISETP.NE.AND P4, PT, R2, UR4, PT ;  /* 0x0000000402003c0c */ /* 0x000fc4000bf85270 */
[----:B------:R-:W-:Y:S02]  /*08e0*/  SEL R2, RZ, 0x1, !P0 ;  /* 0x00000001ff027807 */ /* 0x000fe40004000000 */
[----:B------:R-:W-:-:S04]  /*08f0*/  @P3 SEL R23, RZ, 0x1, P4 ;  /* 0x00000001ff173807 */ /* 0x000fc80002000000 */
[----:B------:R-:W-:Y:S01]  /*0900*/  LOP3.LUT R23, R23, R2, RZ, 0xc0, !PT ;  /* 0x0000000217177212 */ /* 0x000fe200078ec0ff */
[----:B------:R2:W0:Y:S01]  /*0910*/  @!UP3 SYNCS.EXCH.64 URZ, [UR13+0x58], UR10 ;  /* 0x0000580a0d3fb5b2 */ /* 0x0004220008000100 */
[----:B------:R2:W0:Y:S01]  /*0920*/  @!UP4 SYNCS.EXCH.64 URZ, [UR13+0x60], UR10 ;  /* 0x0000600a0d3fc5b2 */ /* 0x0004220008000100 */
[----:B------:R2:W0:Y:S01]  /*0930*/  @!UP5 SYNCS.EXCH.64 URZ, [UR13+0x68], UR10 ;  /* 0x0000680a0d3fd5b2 */ /* 0x0004220008000100 */
[----:B------:R-:W-:Y:S01]  /*0940*/  NOP ;  /* 0x0000000000007918 */ /* 0x000fe20000000000 */
[----:B-12---:R-:W-:Y:S05]  /*0950*/  @!P1 BRA `(.L_x_3) ;  /* 0x0000000000089947 */ /* 0x006fea0003800000 */
[----:B0--34-:R-:W-:Y:S01]  /*0960*/  UCGABAR_ARV ;  /* 0x00000000000079c7 */ /* 0x019fe20008000000 */
[----:B------:R-:W-:Y:S05]  /*0970*/  BRA `(.L_x_4) ;  /* 0x0000000000047947 */ /* 0x000fea0003800000 */
.L_x_3:
[----:B0--34-:R-:W-:Y:S01]  /*0980*/  NOP ;  /* 0x0000000000007918 */ /* 0x019fe20000000000 */
.L_x_4:
[----:B------:R-:W-:Y:S01]  /*0990*/  ULDC.64 UR4, c[0x0][0x598] ;  /* 0x0001660000047ab9 */ /* 0x000fe20000000a00 */
[----:B------:R-:W-:Y:S01]  /*09a0*/  ULDC.64 UR54, c[0x0][0x208] ;  /* 0x0000820000367ab9 */ /* 0x000fe20000000a00 */
[----:B------:R-:W-:-:S04]  /*09b0*/  ISETP.NE.U32.AND P0, PT, RZ, UR4, PT ;  /* 0x00000004ff007c0c */ /* 0x000fc8000bf05070 */
[----:B------:R-:W-:-:S13]  /*09c0*/  ISETP.NE.AND.EX P0, PT, RZ, UR5, PT, P0 ;  /* 0x00000005ff007c0c */ /* 0x000fda000bf05300 */
[----:B------:R-:W-:Y:S05]  /*09d0*/  @!P0 BRA `(.L_x_5) ;  /* 0x00000000001c8947 */ /* 0x000fea0003800000 */
[----:B------:R-:W0:Y:S02]  /*09e0*/  LDC.64 R4, c[0x0][0x598] ;  /* 0x00016600ff047b82 */ /* 0x000e240000000a00 */
[----:B0-----:R-:W2:Y:S02]  /*09f0*/  LDG.E.64 R4, desc[UR54][R4.64] ;  /* 0x0000003604047981 */ /* 0x001ea4000c1e1b00 */
[----:B--2---:R-:W-:-:S04]  /*0a00*/  ISETP.NE.U32.AND P0, PT, R4, RZ, PT ;  /* 0x000000ff0400720c */ /* 0x004fc80003f05070 */
[----:B------:R-:W-:-:S13]  /*0a10*/  ISETP.NE.AND.EX P0, PT, R5, RZ, PT, P0 ;  /* 0x000000ff0500720c */ /* 0x000fda0003f05300 */
[----:B------:R-:W-:Y:S05]  /*0a20*/  @!P0 BRA `(.L_x_5) ;  /* 0x0000000000088947 */ /* 0x000fea0003800000 */
[----:B------:R0:W5:Y:S01]  /*0a30*/  LD.E R88, desc[UR54][R4.64] ;  /* 0x0000003604587980 */ /* 0x000162000c101900 */
[----:B------:R-:W-:Y:S05]  /*0a40*/  BRA `(.L_x_6) ;  /* 0x0000000000247947 */ /* 0x000fea0003800000 */
.L_x_5:
[----:B------:R-:W-:Y:S02]  /*0a50*/  ULDC.64 UR4, c[0x0][0x588] ;  /* 0x0001620000047ab9 */ /* 0x000fe40000000a00 */
[----:B------:R-:W-:-:S04]  /*0a60*/  ISETP.NE.U32.AND P0, PT, RZ, UR4, PT ;  /* 0x00000004ff007c0c */ /* 0x000fc8000bf05070 */
[----:B------:R-:W-:-:S13]  /*0a70*/  ISETP.NE.AND.EX P0, PT, RZ, UR5, PT, P0 ;  /* 0x00000005ff007c0c */ /* 0x000fda000bf05300 */
[----:B------:R-:W-:Y:S05]  /*0a80*/  @!P0 BRA `(.L_x_7) ;  /* 0x00000000000c8947 */ /* 0x000fea0003800000 */
[----:B------:R-:W0:Y:S02]  /*0a90*/  LDC.64 R88, c[0x0][0x588] ;  /* 0x00016200ff587b82 */ /* 0x000e240000000a00 */
[----:B0-----:R1:W5:Y:S01]  /*0aa0*/  LDG.E R88, desc[UR54][R88.64] ;  /* 0x0000003658587981 */ /* 0x001362000c1e1900 */
[----:B------:R-:W-:Y:S05]  /*0ab0*/  BRA `(.L_x_6) ;  /* 0x0000000000087947 */ /* 0x000fea0003800000 */
.L_x_7:
[----:B------:R-:W-:Y:S02]  /*0ac0*/  ULDC UR4, c[0x0][0x580] ;  /* 0x0001600000047ab9 */ /* 0x000fe40000000800 */
[----:B------:R-:W-:-:S07]  /*0ad0*/  IMAD.U32 R88, RZ, RZ, UR4 ;  /* 0x00000004ff587e24 */ /* 0x000fce000f8e00ff */
.L_x_6:
[----:B------:R-:W-:Y:S02]  /*0ae0*/  ULDC.64 UR4, c[0x0][0x5a0] ;  /* 0x0001680000047ab9 */ /* 0x000fe40000000a00 */
[----:B------:R-:W-:-:S04]  /*0af0*/  ISETP.NE.U32.AND P0, PT, RZ, UR4, PT ;  /* 0x00000004ff007c0c */ /* 0x000fc8000bf05070 */
[----:B------:R-:W-:-:S13]  /*0b00*/  ISETP.NE.AND.EX P0, PT, RZ, UR5, PT, P0 ;  /* 0x00000005ff007c0c */ /* 0x000fda000bf05300 */
[----:B------:R-:W-:Y:S05]  /*0b10*/  @!P0 BRA `(.L_x_8) ;  /* 0x00000000001c8947 */ /* 0x000fea0003800000 */
[----:B0-----:R-:W0:Y:S02]  /*0b20*/  LDC.64 R4, c[0x0][0x5a0] ;  /* 0x00016800ff047b82 */ /* 0x001e240000000a00 */
[----:B0-----:R-:W2:Y:S02]  /*0b30*/  LDG.E.64 R4, desc[UR54][R4.64] ;  /* 0x0000003604047981 */ /* 0x001ea4000c1e1b00 */
[----:B--2---:R-:W-:-:S04]  /*0b40*/  ISETP.NE.U32.AND P0, PT, R4, RZ, PT ;  /* 0x000000ff0400720c */ /* 0x004fc80003f05070 */
[----:B------:R-:W-:-:S13]  /*0b50*/  ISETP.NE.AND.EX P0, PT, R5, RZ, PT, P0 ;  /* 0x000000ff0500720c */ /* 0x000fda0003f05300 */
[----:B------:R-:W-:Y:S05]  /*0b60*/  @!P0 BRA `(.L_x_8) ;  /* 0x0000000000088947 */ /* 0x000fea0003800000 */
[----:B-1----:R0:W5:Y:S01]  /*0b70*/  LD.E R89, desc[UR54][R4.64] ;  /* 0x0000003604597980 */ /* 0x002162000c101900 */
[----:B------:R-:W-:Y:S05]  /*0b80*/  BRA `(.L_x_9) ;  /* 0x0000000000247947 */ /* 0x000fea0003800000 */
.L_x_8:
[----:B------:R-:W-:Y:S02]  /*0b90*/  ULDC.64 UR4, c[0x0][0x590] ;  /* 0x0001640000047ab9 */ /* 0x000fe40000000a00 */
[----:B------:R-:W-:-:S04]  /*0ba0*/  ISETP.NE.U32.AND P0, PT, RZ, UR4, PT ;  /* 0x00000004ff007c0c */ /* 0x000fc8000bf05070 */
[----:B------:R-:W-:-:S13]  /*0bb0*/  ISETP.NE.AND.EX P0, PT, RZ, UR5, PT, P0 ;  /* 0x00000005ff007c0c */ /* 0x000fda000bf05300 */
[----:B------:R-:W-:Y:S05]  /*0bc0*/  @!P0 BRA `(.L_x_10) ;  /* 0x00000000000c8947 */ /* 0x000fea0003800000 */
[----:B0-----:R-:W1:Y:S02]  /*0bd0*/  LDC.64 R4, c[0x0][0x590] ;  /* 0x00016400ff047b82 */ /* 0x001e640000000a00 */
[----:B-1----:R1:W5:Y:S01]  /*0be0*/  LDG.E R89, desc[UR54][R4.64] ;  /* 0x0000003604597981 */ /* 0x002362000c1e1900 */
[----:B------:R-:W-:Y:S05]  /*0bf0*/  BRA `(.L_x_9) ;  /* 0x0000000000087947 */ /* 0x000fea0003800000 */
.L_x_10:
[----:B------:R-:W-:Y:S02]  /*0c00*/  ULDC UR4, c[0x0][0x584] ;  /* 0x0001610000047ab9 */ /* 0x000fe40000000800 */
[----:B-1----:R-:W-:-:S07]  /*0c10*/  IMAD.U32 R89, RZ, RZ, UR4 ;  /* 0x00000004ff597e24 */ /* 0x002fce000f8e00ff */
.L_x_9:
[----:B------:R-:W-:Y:S01]  /*0c20*/  ULDC UR4, c[0x0][0x65c] ;  /* 0x0001970000047ab9 */ /* 0x000fe20000000800 */
[----:B01----:R-:W0:Y:S01]  /*0c30*/  LDC.64 R4, c[0x0][0x650] ;  /* 0x00019400ff047b82 */ /* 0x003e220000000a00 */
[----:B------:R-:W-:Y:S01]  /*0c40*/  UISETP.NE.AND UP2, UPT, UR4, 0x1, UPT ;  /* 0x000000010400788c */ /* 0x000fe2000bf45270 */
[----:B------:R-:W-:Y:S01]  /*0c50*/  IMAD.MOV.U32 R18, RZ, RZ, -0x1 ;  /* 0xffffffffff127424 */ /* 0x000fe200078e00ff */
[----:B------:R-:W-:Y:S01]  /*0c60*/  UISETP.NE.AND UP0, UPT, UR19, 0x2, UPT ;  /* 0x000000021300788c */ /* 0x000fe2000bf05270 */
[----:B------:R-:W-:Y:S01]  /*0c70*/  IMAD.MOV.U32 R19, RZ, RZ, -0x1 ;  /* 0xffffffffff137424 */ /* 0x000fe200078e00ff */
[----:B------:R-:W-:-:S07]  /*0c80*/  UP2UR UR38, UPR, URZ, 0x4 ;  /* 0x000000043f267883 */ /* 0x000fce0008000000 */
[----:B------:R-:W-:Y:S01]  /*0c90*/  @UP2 ULDC UR12, c[0x0][0x10] ;  /* 0x00000400000c2ab9 */ /* 0x000fe20000000800 */
[----:B------:R-:W-:Y:S01]  /*0ca0*/  @UP2 UMOV UR4, UR8 ;  /* 0x0000000800042c82 */ /* 0x000fe20008000000 */
[----:B------:R-:W-:Y:S01]  /*0cb0*/  @UP2 UMOV UR5, URZ ;  /* 0x0000003f00052c82 */ /* 0x000fe20008000000 */
[----:B------:R-:W-:Y:S01]  /*0cc0*/  @!UP2 ULDC UR16, c[0x0][0xc] ;  /* 0x000003000010aab9 */ /* 0x000fe20000000800 */
[----:B------:R-:W-:Y:S01]  /*0cd0*/  @UP2 UIMAD.WIDE.U32 UR12, UR15, UR12, UR4 ;  /* 0x0000000c0f0c22a5 */ /* 0x000fe2000f8e0004 */
[----:B------:R-:W-:Y:S02]  /*0ce0*/  ULDC UR10, c[0x0][0xc] ;  /* 0x00000300000a7ab9 */ /* 0x000fe40000000800 */
[----:B------:R-:W-:Y:S01]  /*0cf0*/  @UP2 UMOV UR4, URZ ;  /* 0x0000003f00042c82 */ /* 0x000fe20008000000 */
[----:B------:R-:W-:Y:S01]  /*0d00*/  UMOV UR5, URZ ;  /* 0x0000003f00057c82 */ /* 0x000fe20008000000 */
[----:B------:R-:W-:Y:S01]  /*0d10*/  @UP2 UIADD3 UR18, UR13, UR4, URZ ;  /* 0x000000040d122290 */ /* 0x000fe2000fffe03f */
[----:B------:R-:W-:-:S02]  /*0d20*/  ULDC UR11, c[0x0][0x10] ;  /* 0x00000400000b7ab9 */ /* 0x000fc40000000800 */
[----:B------:R-:W-:Y:S01]  /*0d30*/  UMOV UR4, UR15 ;  /* 0x0000000f00047c82 */ /* 0x000fe20008000000 */
[----:B------:R-:W-:Y:S02]  /*0d40*/  UIMAD.WIDE.U32 UR10, UR10, UR11, URZ ;  /* 0x0000000b0a0a72a5 */ /* 0x000fe4000f8e003f */
[----:B------:R-:W-:Y:S01]  /*0d50*/  @!UP2 UIMAD.WIDE.U32 UR4, UR8, UR16, UR4 ;  /* 0x000000100804a2a5 */ /* 0x000fe2000f8e0004 */
[----:B------:R-:W-:Y:S02]  /*0d60*/  ULDC UR13, c[0x0][0x14] ;  /* 0x00000500000d7ab9 */ /* 0x000fe40000000800 */
[----:B------:R-:W-:Y:S02]  /*0d70*/  UIMAD.WIDE.U32 UR52, UR10, UR13, URZ ;  /* 0x0000000d0a3472a5 */ /* 0x000fe4000f8e003f */
[----:B------:R-:W-:Y:S02]  /*0d80*/  UIMAD UR39, UR11, UR13, URZ ;  /* 0x0000000d0b2772a4 */ /* 0x000fe4000f8e023f */
[----:B------:R-:W-:Y:S01]  /*0d90*/  @!UP2 UMOV UR12, UR4 ;  /* 0x00000004000cac82 */ /* 0x000fe20008000000 */
[----:B------:R-:W-:Y:S01]  /*0da0*/  @!UP2 UMOV UR18, UR5 ;  /* 0x000000050012ac82 */ /* 0x000fe20008000000 */
[----:B------:R-:W-:-:S02]  /*0db0*/  UIADD3 UR39, UR53, UR39, URZ ;  /* 0x0000002735277290 */ /* 0x000fc4000fffe03f */
[----:B------:R-:W-:-:S04]  /*0dc0*/  UIADD3 UR4, UP1, UR12, UR52, URZ ;  /* 0x000000340c047290 */ /* 0x000fc8000ff3e03f */
[----:B------:R-:W-:Y:S02]  /*0dd0*/  UIADD3.X UR5, UR18, UR39, URZ, UP1, !UPT ;  /* 0x0000002712057290 */ /* 0x000fe40008ffe43f */
[----:B------:R-:W-:Y:S02]  /*0de0*/  USEL UR4, UR4, UR12, !UP0 ;  /* 0x0000000c04047287 */ /* 0x000fe4000c000000 */
[----:B------:R-:W-:-:S04]  /*0df0*/  USEL UR5, UR5, UR18, !UP0 ;  /* 0x0000001205057287 */ /* 0x000fc8000c000000 */
[----:B0-----:R-:W-:Y:S01]  /*0e00*/  ISETP.LE.U32.AND P0, PT, R4, UR4, PT ;  /* 0x0000000404007c0c */ /* 0x001fe2000bf03070 */
[----:B------:R-:W-:Y:S01]  /*0e10*/  IMAD.U32 R16, RZ, RZ, UR4 ;  /* 0x00000004ff107e24 */ /* 0x000fe2000f8e00ff */
[----:B------:R-:W-:Y:S01]  /*0e20*/  PRMT R4, RZ, 0x7610, R4 ;  /* 0x00007610ff047816 */ /* 0x000fe20000000004 */
[----:B------:R-:W-:Y:S02]  /*0e30*/  IMAD.U32 R2, RZ, RZ, UR5 ;  /* 0x00000005ff027e24 */ /* 0x000fe4000f8e00ff */
[----:B------:R-:W-:-:S03]  /*0e40*/  IMAD.U32 R17, RZ, RZ, UR5 ;  /* 0x00000005ff117e24 */ /* 0x000fc6000f8e00ff */
[----:B------:R-:W-:Y:S01]  /*0e50*/  ISETP.GE.U32.AND.EX P0, PT, R2, R5, PT, P0 ;  /* 0x000000050200720c */ /* 0x000fe20003f06100 */
[----:B------:R-:W-:-:S12]  /*0e60*/  IMAD.MOV.U32 R2, RZ, RZ, -0x1 ;  /* 0xffffffffff027424 */ /* 0x000fd800078e00ff */
[----:B------:R-:W-:Y:S05]  /*0e70*/  @P0 BRA `(.L_x_11) ;  /* 0x0000000400500947 */ /* 0x000fea0003800000 */
[----:B------:R-:W-:Y:S01]  /*0e80*/  ULDC.64 UR18, c[0x0][0x628] ;  /* 0x00018a0000127ab9 */ /* 0x000fe20000000a00 */
[C---:B------:R-:W-:Y:S01]  /*0e90*/  R2UR UR20, R16.reuse ;  /* 0x00000000101472ca */ /* 0x040fe200000e0000 */
[----:B------:R-:W-:Y:S01]  /*0ea0*/  ULDC UR16, c[0x0][0x630] ;  /* 0x00018c0000107ab9 */ /* 0x000fe20000000800 */
[----:B------:R-:W-:Y:S02]  /*0eb0*/  ISETP.NE.U32.AND P0, PT, RZ, UR18, PT ;  /* 0x00000012ff007c0c */ /* 0x000fe4000bf05070 */
[----:B------:R-:W-:Y:S02]  /*0ec0*/  R2UR UR4, R16 ;  /* 0x00000000100472ca */ /* 0x000fe400000e0000 */
[----:B------:R-:W-:Y:S02]  /*0ed0*/  ISETP.NE.AND.EX P0, PT, RZ, UR19, PT, P0 ;  /* 0x00000013ff007c0c */ /* 0x000fe4000bf05300 */
[----:B------:R-:W-:-:S11]  /*0ee0*/  R2UR UR5, R17 ;  /* 0x00000000110572ca */ /* 0x000fd600000e0000 */
[----:B------:R-:W-:Y:S05]  /*0ef0*/  @!P0 BRA `(.L_x_12) ;  /* 0x0000000000308947 */ /* 0x000fea0003800000 */
[----:B------:R-:W-:Y:S01]  /*0f00*/  R2UR UR4, R16 ;  /* 0x00000000100472ca */ /* 0x000fe200000e0000 */
[----:B------:R-:W-:Y:S01]  /*0f10*/  ULDC UR12, c[0x0][0x634] ;  /* 0x00018d00000c7ab9 */ /* 0x000fe20000000800 */
[----:B------:R-:W-:-:S11]  /*0f20*/  R2UR UR15, R17 ;  /* 0x00000000110f72ca */ /* 0x000fd600000e0000 */
[----:B------:R-:W-:-:S04]  /*0f30*/  UIADD3 UR12, UP1, UR4, UR12, URZ ;  /* 0x0000000c040c7290 */ /* 0x000fc8000ff3e03f */
[----:B------:R-:W-:-:S04]  /*0f40*/  UIADD3.X UR15, URZ, UR15, URZ, UP1, !UPT ;  /* 0x0000000f3f0f7290 */ /* 0x000fc80008ffe43f */
[----:B------:R-:W-:-:S04]  /*0f50*/  UIMAD.WIDE.U32 UR4, UR15, UR18, URZ ;  /* 0x000000120f0472a5 */ /* 0x000fc8000f8e003f */
[----:B------:R-:W-:Y:S02]  /*0f60*/  UIMAD.WIDE.U32 UR10, UP1, UR12, UR19, UR4 ;  /* 0x000000130c0a72a5 */ /* 0x000fe4000f820004 */
[----:B------:R-:W-:Y:S02]  /*0f70*/  UIMAD.WIDE.U32 UR4, UR12, UR18, URZ ;  /* 0x000000120c0472a5 */ /* 0x000fe4000f8e003f */
[----:B------:R-:W-:Y:S02]  /*0f80*/  UIADD3.X UR13, URZ, URZ, URZ, UP1, !UPT ;  /* 0x0000003f3f0d7290 */ /* 0x000fe40008ffe43f */
[----:B------:R-:W-:Y:S01]  /*0f90*/  UIADD3 URZ, UP1, UR5, UR10, URZ ;  /* 0x0000000a053f7290 */ /* 0x000fe2000ff3e03f */
[----:B------:R-:W-:-:S03]  /*0fa0*/  UMOV UR12, UR11 ;  /* 0x0000000b000c7c82 */ /* 0x000fc60008000000 */
[----:B------:R-:W-:-:S12]  /*0fb0*/  UIMAD.WIDE.U32.X UR4, UR15, UR19, UR12, UP1 ;  /* 0x000000130f0472a5 */ /* 0x000fd800088e040c */
.L_x_12:
[----:B------:R-:W-:Y:S01]  /*0fc0*/  USHF.R.U64 UR4, UR4, UR16, UR5 ;  /* 0x0000001004047299 */ /* 0x000fe20008001205 */
[----:B------:R-:W-:Y:S01]  /*0fd0*/  R2UR UR11, R17 ;  /* 0x00000000110b72ca */ /* 0x000fe200000e0000 */
[----:B------:R-:W-:Y:S02]  /*0fe0*/  USHF.R.U32.HI UR5, URZ, UR16, UR5 ;  /* 0x000000103f057299 */ /* 0x000fe40008011605 */
[----:B------:R-:W-:Y:S01]  /*0ff0*/  UIADD3 UR12, UP1, URZ, -UR4, URZ ;  /* 0x800000043f0c7290 */ /* 0x000fe2000ff3e03f */
[----:B------:R-:W-:Y:S01]  /*1000*/  ULDC.64 UR18, c[0x0][0x620] ;  /* 0x0001880000127ab9 */ /* 0x000fe20000000a00 */
[----:B------:R-:W-:Y:S02]  /*1010*/  UISETP.NE.AND UP2, UPT, UR38, URZ, UPT ;  /* 0x0000003f2600728c */ /* 0x000fe4000bf45270 */
[----:B------:R-:W-:Y:S01]  /*1020*/  UIADD3.X UR5, URZ, ~UR5, URZ, UP1, !UPT ;  /* 0x800000053f057290 */ /* 0x000fe20008ffe43f */
[----:B------:R-:W-:Y:S01]  /*1030*/  UMOV UR10, UR20 ;  /* 0x00000014000a7c82 */ /* 0x000fe20008000000 */
[----:B------:R-:W-:-:S02]  /*1040*/  ULDC UR13, c[0x0][0x618] ;  /* 0x00018600000d7ab9 */ /* 0x000fc40000000800 */
[----:B------:R-:W-:Y:S02]  /*1050*/  UIMAD UR5, UR5, UR18, URZ ;  /* 0x00000012050572a4 */ /* 0x000fe4000f8e023f */
[----:B------:R-:W-:Y:S02]  /*1060*/  UIMAD.WIDE.U32 UR10, UR12, UR18, UR10 ;  /* 0x000000120c0a72a5 */ /* 0x000fe4000f8e000a */
[----:B------:R-:W-:Y:S02]  /*1070*/  UIMAD UR12, UR12, UR19, UR5 ;  /* 0x000000130c0c72a4 */ /* 0x000fe4000f8e0205 */
[----:B------:R-:W-:Y:S02]  /*1080*/  @UP2 UIMAD UR7, UR17, UR9, UR8 ;  /* 0x00000009110722a4 */ /* 0x000fe4000f8e0208 */
[----:B------:R-:W-:Y:S01]  /*1090*/  UIADD3 UR11, UR11, UR12, URZ ;  /* 0x0000000c0b0b7290 */ /* 0x000fe2000fffe03f */
[----:B------:R-:W-:Y:S01]  /*10a0*/  ULDC.64 UR8, c[0x0][0x640] ;  /* 0x0001900000087ab9 */ /* 0x000fe20000000a00 */
[----:B------:R-:W-:-:S02]  /*10b0*/  ULDC UR15, c[0x0][0x608] ;  /* 0x00018200000f7ab9 */ /* 0x000fc40000000800 */
[----:B------:R-:W-:Y:S01]  /*10c0*/  USHF.R.U64 UR20, UR10, UR13, UR11 ;  /* 0x0000000d0a147299 */ /* 0x000fe2000800120b */
[----:B------:R-:W-:Y:S01]  /*10d0*/  ISETP.NE.U32.AND P0, PT, RZ, UR8, PT ;  /* 0x00000008ff007c0c */ /* 0x000fe2000bf05070 */
[----:B------:R-:W-:Y:S01]  /*10e0*/  USHF.R.U32.HI UR11, URZ, UR13, UR11 ;  /* 0x0000000d3f0b7299 */ /* 0x000fe2000801160b */
[----:B------:R-:W-:Y:S02]  /*10f0*/  ULDC UR21, c[0x0][0x658] ;  /* 0x0001960000157ab9 */ /* 0x000fe40000000800 */
[----:B------:R-:W-:Y:S01]  /*1100*/  ISETP.NE.AND.EX P0, PT, RZ, UR9, PT, P0 ;  /* 0x00000009ff007c0c */ /* 0x000fe2000bf05300 */
[----:B------:R-:W-:Y:S02]  /*1110*/  USHF.R.U64 UR25, UR20, UR15, UR11 ;  /* 0x0000000f14197299 */ /* 0x000fe4000800120b */
[----:B------:R-:W-:Y:S01]  /*1120*/  USHF.R.U32.HI UR11, URZ, UR15, UR11 ;  /* 0x0000000f3f0b7299 */ /* 0x000fe2000801160b */
[----:B------:R-:W-:Y:S01]  /*1130*/  UMOV UR10, 0xffffffff ;  /* 0xffffffff000a7882 */ /* 0x000fe20000000000 */
[----:B------:R-:W-:Y:S01]  /*1140*/  ULDC UR5, c[0x0][0x600] ;  /* 0x0001800000057ab9 */ /* 0x000fe20000000800 */
[----:B------:R-:W-:-:S02]  /*1150*/  USHF.L.U32 UR10, UR10, UR21, URZ ;  /* 0x000000150a0a7299 */ /* 0x000fc4000800063f */
[----:B------:R-:W-:Y:S02]  /*1160*/  USHF.R.U64 UR26, UR25, UR21, UR11 ;  /* 0x00000015191a7299 */ /* 0x000fe4000800120b */
[----:B------:R-:W-:Y:S02]  /*1170*/  ULOP3.LUT UR15, URZ, UR10, URZ, 0x33, !UPT ;  /* 0x0000000a3f0f7292 */ /* 0x000fe4000f8e333f */
[----:B------:R-:W-:Y:S02]  /*1180*/  UIADD3 UR19, UR5, -0x1, URZ ;  /* 0xffffffff05137890 */ /* 0x000fe4000fffe03f */
[----:B------:R-:W-:Y:S01]  /*1190*/  USHF.R.U32.HI UR11, URZ, UR21, UR11 ;  /* 0x000000153f0b7299 */ /* 0x000fe2000801160b */
[----:B------:R-:W-:Y:S01]  /*11a0*/  ULDC UR22, c[0x0][0x648] ;  /* 0x0001920000167ab9 */ /* 0x000fe20000000800 */
[----:B------:R-:W-:Y:S01]  /*11b0*/  ULDC UR23, c[0x0][0x638] ;  /* 0x00018e0000177ab9 */ /* 0x000fe20000000800 */
[----:B------:R-:W-:Y:S01]  /*11c0*/  UMOV UR24, 0x1 ;  /* 0x0000000100187882 */ /* 0x000fe20000000000 */
[----:B------:R-:W-:Y:S01]  /*11d0*/  UMOV UR10, UR26 ;  /* 0x0000001a000a7c82 */ /* 0x000fe20008000000 */
[----:B------:R-:W-:Y:S07]  /*11e0*/  @!P0 BRA `(.L_x_13) ;  /* 0x0000000000308947 */ /* 0x000fee0003800000 */
[----:B------:R-:W-:Y:S02]  /*11f0*/  ULDC UR16, c[0x0][0x64c] ;  /* 0x0001930000107ab9 */ /* 0x000fe40000000800 */
        /* <DEDUP_REMOVED lines=8> */
[----:B------:R-:W-:-:S07]  /*1280*/  UIMAD.WIDE.U32.X UR8, UR18, UR9, UR16, UP1 ;  /* 0x00000009120872a5 */ /* 0x000fce00088e0410 */
[----:B------:R-:W-:Y:S01]  /*1290*/  UMOV UR10, UR8 ;  /* 0x00000008000a7c82 */ /* 0x000fe20008000000 */
[----:B------:R-:W-:-:S05]  /*12a0*/  UMOV UR11, UR9 ;  /* 0x00000009000b7c82 */ /* 0x000fca0008000000 */
.L_x_13:
[----:B------:R-:W-:Y:S01]  /*12b0*/  USHF.R.U64 UR9, UR10, UR22, UR11 ;  /* 0x000000160a097299 */ /* 0x000fe2000800120b */
[----:B------:R-:W-:Y:S01]  /*12c0*/  IMAD.MOV.U32 R4, RZ, RZ, 0x1 ;  /* 0x00000001ff047424 */ /* 0x000fe200078e00ff */
[----:B------:R-:W-:Y:S01]  /*12d0*/  USHF.L.U32 UR8, UR24, UR21, URZ ;  /* 0x0000001518087299 */ /* 0x000fe2000800063f */
[----:B------:R-:W-:Y:S01]  /*12e0*/  IMAD.U32 R19, RZ, RZ, UR4 ;  /* 0x00000004ff137e24 */ /* 0x000fe2000f8e00ff */
[----:B------:R-:W-:Y:S02]  /*12f0*/  ULOP3.LUT UR15, UR25, UR15, URZ, 0xc0, !UPT ;  /* 0x0000000f190f7292 */ /* 0x000fe4000f8ec03f */
[----:B------:R-:W-:Y:S02]  /*1300*/  UIADD3 UR10, -UR9, URZ, URZ ;  /* 0x0000003f090a7290 */ /* 0x000fe4000fffe13f */
[----:B------:R-:W-:Y:S02]  /*1310*/  UIMAD UR15, UR8, UR9, UR15 ;  /* 0x00000009080f72a4 */ /* 0x000fe4000f8e020f */
[----:B------:R-:W-:-:S02]  /*1320*/  ULOP3.LUT UR19, UR20, UR19, URZ, 0xc0, !UPT ;  /* 0x0000001314137292 */ /* 0x000fc4000f8ec03f */
[----:B------:R-:W-:Y:S01]  /*1330*/  UIMAD UR8, UR10, UR23, UR26 ;  /* 0x000000170a0872a4 */ /* 0x000fe2000f8e021a */
[----:B------:R-:W-:Y:S01]  /*1340*/  ULDC UR9, c[0x0][0x610] ;  /* 0x0001840000097ab9 */ /* 0x000fe20000000800 */
[----:B------:R-:W-:Y:S02]  /*1350*/  UISETP.NE.AND UP1, UPT, UR38, URZ, UPT ;  /* 0x0000003f2600728c */ /* 0x000fe4000bf25270 */
[----:B------:R-:W-:Y:S02]  /*1360*/  UIMAD UR7, UR15, UR9, UR7 ;  /* 0x000000090f0772a4 */ /* 0x000fe4000f8e0207 */
[----:B------:R-:W-:-:S04]  /*1370*/  UIMAD UR8, UR8, UR5, UR19 ;  /* 0x00000005080872a4 */ /* 0x000fc8000f8e0213 */
[----:B------:R-:W-:Y:S02]  /*1380*/  USEL UR5, UR8, UR7, !UP1 ;  /* 0x0000000708057287 */ /* 0x000fe4000c800000 */
[----:B------:R-:W-:-:S04]  /*1390*/  USEL UR7, UR7, UR8, !UP1 ;  /* 0x0000000807077287 */ /* 0x000fc8000c800000 */
[----:B------:R-:W-:Y:S02]  /*13a0*/  IMAD.U32 R2, RZ, RZ, UR5 ;  /* 0x00000005ff027e24 */ /* 0x000fe4000f8e00ff */
[----:B------:R-:W-:-:S07]  /*13b0*/  IMAD.U32 R18, RZ, RZ, UR7 ;  /* 0x00000007ff127e24 */ /* 0x000fce000f8e00ff */
.L_x_11:
[----:B------:R-:W-:Y:S05]  /*13c0*/  @!P1 BRA `(.L_x_14) ;  /* 0x00000000000c9947 */ /* 0x000fea0003800000 */
[----:B------:R-:W-:Y:S01]  /*13d0*/  UCGABAR_WAIT ;  /* 0x0000000000007dc7 */ /* 0x000fe20008000000 */
[----:B------:R-:W-:Y:S01]  /*13e0*/  CCTL.IVALL ;  /* 0x00000000ff00798f */ /* 0x000fe20002000000 */
[----:B------:R-:W-:Y:S05]  /*13f0*/  BRA `(.L_x_15) ;  /* 0x0000000000047947 */ /* 0x000fea0003800000 */
.L_x_14:
[----:B------:R-:W-:Y:S06]  /*1400*/  BAR.SYNC.DEFER_BLOCKING 0x0 ;  /* 0x0000000000007b1d */ /* 0x000fec0000010000 */
.L_x_15:
[----:B------:R-:W-:Y:S02]  /*1410*/  ULDC UR4, c[0x0][0x28c] ;  /* 0x0000a30000047ab9 */ /* 0x000fe40000000800 */
[----:B------:R-:W-:-:S04]  /*1420*/  UIADD3 UR4, UR4, 0x3f, URZ ;  /* 0x0000003f04047890 */ /* 0x000fc8000fffe03f */
[----:B------:R-:W-:-:S04]  /*1430*/  USHF.R.S32.HI UR5, URZ, 0x1f, UR4 ;  /* 0x0000001f3f057899 */ /* 0x000fc80008011404 */
[----:B------:R-:W-:-:S04]  /*1440*/  ULEA.HI UR5, UR5, UR4, URZ, 0x6 ;  /* 0x0000000405057291 */ /* 0x000fc8000f8f303f */
[----:B------:R-:W-:Y:S01]  /*1450*/  USHF.R.S32.HI UR37, URZ, 0x6, UR5 ;  /* 0x000000063f257899 */ /* 0x000fe20008011405 */
[----:B------:R-:W-:Y:S11]  /*1460*/  @!P2 BRA `(.L_x_16) ;  /* 0x000000580090a947 */ /* 0x000ff60003800000 */
[----:B------:R-:W-:-:S06]  /*1470*/  UISETP.GT.U32.AND UP1, UPT, UR14, 0x1, UPT ;  /* 0x000000010e00788c */ /* 0x000fcc000bf24070 */
[----:B------:R-:W-:-:S13]  /*1480*/  PLOP3.LUT P0, PT, PT, PT, UP1, 0x80, 0x0 ;  /* 0x000000000000781c */ /* 0x000fda0003f0f018 */
[----:B------:R-:W-:Y:S05]  /*1490*/  @P0 EXIT ;  /* 0x000000000000094d */ /* 0x000fea0003800000 */
.L_x_17:
[----:B------:R-:W-:-:S08]  /*14a0*/  NOP ;  /* 0x0000000000007918 */ /* 0x000fd00000000000 */
[----:B------:R-:W0:Y:S02]  /*14b0*/  USETMAXREG.TRY_ALLOC.CTAPOOL UP1, 0xe8 ;  /* 0x000000e8000079c8 */ /* 0x000e240008020600 */
[----:B0-----:R-:W-:-:S13]  /*14c0*/  PLOP3.LUT P0, PT, PT, PT, UP1, 0x80, 0x0 ;  /* 0x000000000000781c */ /* 0x001fda0003f0f018 */
[----:B------:R-:W-:Y:S05]  /*14d0*/  @!P0 BRA `(.L_x_17) ;  /* 0xfffffffc00f08947 */ /* 0x000fea000383ffff */
[----:B------:R-:W-:-:S13]  /*14e0*/  LOP3.LUT P0, RZ, R4, 0xff, RZ, 0xc0, !PT ;  /* 0x000000ff04ff7812 */ /* 0x000fda000780c0ff */
[----:B------:R-:W-:Y:S05]  /*14f0*/  @!P0 EXIT ;  /* 0x000000000000894d */ /* 0x000fea0003800000 */
[----:B------:R-:W0:Y:S01]  /*1500*/  S2UR UR5, SR_CgaCtaId ;  /* 0x00000000000579c3 */ /* 0x000e220000008800 */
[CC--:B------:R-:W-:Y:S01]  /*1510*/  LEA.HI R0, R6.reuse, R3.reuse, RZ, 0x2 ;  /* 0x0000000306007211 */ /* 0x0c0fe200078f10ff */
[----:B------:R-:W-:Y:S01]  /*1520*/  UMOV UR42, 0x400 ;  /* 0x00000400002a7882 */ /* 0x000fe20000000000 */
[----:B------:R-:W-:Y:S01]  /*1530*/  LEA.HI R6, R6, R3, RZ, 0x5 ;  /* 0x0000000306067211 */ /* 0x000fe200078f28ff */
[----:B------:R-:W-:Y:S01]  /*1540*/  USHF.R.U32.HI UR4, URZ, 0x2, UR37 ;  /* 0x000000023f047899 */ /* 0x000fe20008011625 */
[--C-:B------:R-:W-:Y:S01]  /*1550*/  SHF.R.S32.HI R90, RZ, 0x2, R0.reuse ;  /* 0x00000002ff5a7819 */ /* 0x100fe20000011400 */
[----:B------:R-:W-:Y:S01]  /*1560*/  ULOP3.LUT UR45, UR37, 0x3, URZ, 0xc0, !UPT ;  /* 0x00000003252d7892 */ /* 0x000fe2000f8ec03f */
[----:B------:R-:W-:Y:S01]  /*1570*/  SHF.R.S32.HI R5, RZ, 0x1f, R0 ;  /* 0x0000001fff057819 */ /* 0x000fe20000011400 */
[----:B------:R-:W1:Y:S01]  /*1580*/  LDC.64 R8, c[0x0][0x5c8] ;  /* 0x00017200ff087b82 */ /* 0x000e620000000a00 */
[----:B------:R-:W-:Y:S01]  /*1590*/  LOP3.LUT R0, R0, 0xfffffffc, RZ, 0xc0, !PT ;  /* 0xfffffffc00007812 */ /* 0x000fe200078ec0ff */
[----:B------:R-:W-:Y:S01]  /*15a0*/  UISETP.LT.AND UP1, UPT, UR37, 0x1, UPT ;  /* 0x000000012500788c */ /* 0x000fe2000bf21270 */
[----:B------:R-:W-:Y:S01]  /*15b0*/  LEA.HI R5, R5, R90, RZ, 0x3 ;  /* 0x0000005a05057211 */ /* 0x000fe200078f18ff */
[----:B------:R-:W-:-:S02]  /*15c0*/  ULOP3.LUT UR4, UR4, 0x1, URZ, 0xc0, !UPT ;  /* 0x0000000104047892 */ /* 0x000fc4000f8ec03f */
[----:B------:R-:W-:Y:S01]  /*15d0*/  IMAD.IADD R3, R3, 0x1, -R0 ;  /* 0x0000000103037824 */ /* 0x000fe200078e0a00 */
[----:B------:R-:W-:Y:S01]  /*15e0*/  LOP3.LUT R5, R5, 0xfffffff8, RZ, 0xc0, !PT ;  /* 0xfffffff805057812 */ /* 0x000fe200078ec0ff */
[----:B------:R-:W2:Y:S01]  /*15f0*/  LDC R96, c[0x0][0x288] ;  /* 0x0000a200ff607b82 */ /* 0x000ea20000000800 */
[----:B------:R-:W-:Y:S01]  /*1600*/  VIADD R0, R97, 0xffffffff ;  /* 0xffffffff61007836 */ /* 0x000fe20000000000 */
[----:B------:R-:W-:Y:S01]  /*1610*/  ULDC UR44, c[0x0][0x658] ;  /* 0x00019600002c7ab9 */ /* 0x000fe20000000800 */
[----:B------:R-:W-:Y:S01]  /*1620*/  IMAD.SHL.U32 R92, R3, 0x2, RZ ;  /* 0x00000002035c7824 */ /* 0x000fe200078e00ff */
[----:B------:R-:W-:Y:S01]  /*1630*/  UMOV UR6, 0xffffffff ;  /* 0xffffffff00067882 */ /* 0x000fe20000000000 */
[----:B------:R-:W-:Y:S01]  /*1640*/  IMAD.IADD R90, R90, 0x1, -R5 ;  /* 0x000000015a5a7824 */ /* 0x000fe200078e0a05 */
[C---:B------:R-:W-:Y:S01]  /*1650*/  ISETP.NE.AND P0, PT, R0.reuse, RZ, PT ;  /* 0x000000ff0000720c */ /* 0x040fe20003f05270 */
[----:B------:R-:W-:Y:S01]  /*1660*/  IMAD.SHL.U32 R0, R0, 0x8, RZ ;  /* 0x0000000800007824 */ /* 0x000fe200078e00ff */
[----:B0-----:R-:W-:Y:S01]  /*1670*/  ULEA UR42, UR5, UR42, 0x18 ;  /* 0x0000002a052a7291 */ /* 0x001fe2000f8ec03f */
[----:B------:R-:W-:Y:S01]  /*1680*/  SHF.R.S32.HI R5, RZ, 0x5, R6 ;  /* 0x00000005ff057819 */ /* 0x000fe20000011406 */
[----:B------:R-:W-:Y:S01]  /*1690*/  ULDC UR8, c[0x0][0x284] ;  /* 0x0000a10000087ab9 */ /* 0x000fe20000000800 */
[--C-:B------:R-:W-:Y:S01]  /*16a0*/  SHF.R.S32.HI R91, RZ, 0x1f, R90.reuse ;  /* 0x0000001fff5b7819 */ /* 0x100fe2000001145a */
[----:B------:R-:W-:Y:S01]  /*16b0*/  UIADD3 UR50, UR42, 0x50, URZ ;  /* 0x000000502a327890 */ /* 0x000fe2000fffe03f */
[----:B------:R-:W-:Y:S01]  /*16c0*/  LOP3.LUT R0, R0, 0x8, RZ, 0xc0, !PT ;  /* 0x0000000800007812 */ /* 0x000fe200078ec0ff */
[C-C-:B------:R-:W-:Y:S01]  /*16d0*/  IMAD R99, R5.reuse, -0x10, -R90.reuse ;  /* 0xfffffff005637824 */ /* 0x140fe200078e0a5a */
[----:B------:R-:W-:Y:S01]  /*16e0*/  USEL UR45, UR45, URZ, !UP0 ;  /* 0x0000003f2d2d7287 */ /* 0x000fe2000c000000 */
[----:B------:R-:W-:Y:S01]  /*16f0*/  IMAD.WIDE R90, R5, 0x10, R90 ;  /* 0x00000010055a7825 */ /* 0x000fe200078e025a */
[----:B------:R-:W-:Y:S01]  /*1700*/  USEL UR46, UR37, 0x1, UP1 ;  /* 0x00000001252e7887 */ /* 0x000fe20008800000 */
[C---:B-1----:R-:W-:Y:S01]  /*1710*/  SHF.L.U64.HI R94, R8.reuse, 0x3, R9 ;  /* 0x00000003085e7819 */ /* 0x042fe20000010209 */
[----:B------:R-:W-:Y:S01]  /*1720*/  USHF.L.U32 UR6, UR6, UR44, URZ ;  /* 0x0000002c06067299 */ /* 0x000fe2000800063f */
[----:B------:R-:W-:Y:S01]  /*1730*/  IMAD.SHL.U32 R95, R8, 0x8, RZ ;  /* 0x00000008085f7824 */ /* 0x000fe200078e00ff */
[----:B------:R-:W-:Y:S01]  /*1740*/  UISETP.EQ.U32.AND UP0, UPT, UR4, 0x1, !UP0 ;  /* 0x000000010400788c */ /* 0x000fe2000c702070 */
[----:B------:R-:W-:Y:S01]  /*1750*/  SEL R100, RZ, 0x1, P0 ;  /* 0x00000001ff647807 */ /* 0x000fe20000000000 */
[----:B------:R-:W-:Y:S01]  /*1760*/  VIADD R99, R99, UR8 ;  /* 0x0000000863637c36 */ /* 0x000fe20008000000 */
[----:B------:R-:W-:Y:S01]  /*1770*/  LEA R97, R97, UR50, 0x3 ;  /* 0x0000003261617c11 */ /* 0x000fe2000f8e18ff */
[----:B--2---:R-:W-:Y:S01]  /*1780*/  IMAD R96, R3, -0x2, R96 ;  /* 0xfffffffe03607824 */ /* 0x004fe200078e0260 */
[C---:B------:R-:W-:Y:S01]  /*1790*/  LOP3.LUT R101, R0.reuse, 0x8, RZ, 0x3c, !PT ;  /* 0x0000000800657812 */ /* 0x040fe200078e3cff */
[----:B------:R-:W-:Y:S01]  /*17a0*/  ULDC UR43, c[0x0][0x600] ;  /* 0x00018000002b7ab9 */ /* 0x000fe20000000800 */
[----:B------:R-:W-:Y:S01]  /*17b0*/  LOP3.LUT R98, R0, 0x18, RZ, 0x3c, !PT ;  /* 0x0000001800627812 */ /* 0x000fe200078e3cff */
[----:B------:R-:W-:Y:S01]  /*17c0*/  UMOV UR7, 0x1 ;  /* 0x0000000100077882 */ /* 0x000fe20000000000 */
[----:B------:R-:W-:Y:S01]  /*17d0*/  SHF.R.S32.HI R93, RZ, 0x1f, R92 ;  /* 0x0000001fff5d7819 */ /* 0x000fe2000001145c */
[----:B------:R-:W-:-:S02]  /*17e0*/  ULOP3.LUT UR49, UR40, 0x1, URZ, 0xfc, !UPT ;  /* 0x0000000128317892 */ /* 0x000fc4000f8efc3f */
[----:B------:R-:W-:Y:S02]  /*17f0*/  USHF.L.U32 UR36, UR37, 0x1, URZ ;  /* 0x0000000125247899 */ /* 0x000fe4000800063f */
[----:B------:R-:W-:Y:S02]  /*1800*/  USHF.L.U64.HI UR41, UR52, 0x1, UR39 ;  /* 0x0000000134297899 */ /* 0x000fe40008010227 */
[----:B------:R-:W-:Y:S02]  /*1810*/  UIADD3 UR43, UR43, -0x1, URZ ;  /* 0xffffffff2b2b7890 */ /* 0x000fe4000fffe03f */
[----:B------:R-:W-:Y:S02]  /*1820*/  USHF.L.U32 UR44, UR7, UR44, URZ ;  /* 0x0000002c072c7299 */ /* 0x000fe4000800063f */
[----:B------:R-:W-:Y:S02]  /*1830*/  UIADD3 UR46, -UR46, UR37, URZ ;  /* 0x000000252e2e7290 */ /* 0x000fe4000fffe13f */
[----:B------:R-:W-:-:S02]  /*1840*/  ULOP3.LUT UR47, URZ, UR6, URZ, 0x33, !UPT ;  /* 0x000000063f2f7292 */ /* 0x000fc4000f8e333f */
[----:B------:R-:W-:-:S12]  /*1850*/  USEL UR48, URZ, 0x1, !UP0 ;  /* 0x000000013f307887 */ /* 0x000fd8000c000000 */
.L_x_165:
[----:B------:R-:W-:-:S04]  /*1860*/  SHF.L.U32 R0, R100, 0x1f, RZ ;  /* 0x0000001f64007819 */ /* 0x000fc800000006ff */
[----:B------:R-:W0:Y:S02]  /*1870*/  SYNCS.PHASECHK.TRANS64.TRYWAIT P0, [R97+URZ+-0x8], R0 ;  /* 0xfffff800610075a7 */ /* 0x000e24000800017f */
[----:B012345:R-:W-:Y:S05]  /*1880*/  @!P0 BRA `(.L_x_18) ;  /* 0x0000006800088947 */ /* 0x03ffea0003800000 */
.L_x_187:
[----:B------:R-:W-:Y:S02]  /*1890*/  ULDC UR4, c[0x0][0x28c] ;  /* 0x0000a30000047ab9 */ /* 0x000fe40000000800 */
[----:B------:R-:W-:-:S13]  /*18a0*/  ISETP.LT.AND P0, PT, RZ, UR4, PT ;  /* 0x00000004ff007c0c */ /* 0x000fda000bf01270 */
[----:B------:R-:W-:Y:S05]  /*18b0*/  @P0 BRA `(.L_x_19) ;  /* 0x0000000000400947 */ /* 0x000fea0003800000 */
[----:B0-----:R-:W-:Y:S01]  /*18c0*/  MOV R0, 0x0 ;  /* 0x0000000000007802 */ /* 0x001fe20000000f00 */
[----:B------:R-:W-:Y:S01]  /*18d0*/  ULDC.64 UR4, c[0x4][0x68] ;  /* 0x01001a0000047ab9 */ /* 0x000fe20000000a00 */
[----:B------:R-:W-:Y:S01]  /*18e0*/  ULDC.64 UR6, c[0x4][0x8] ;  /* 0x0100020000067ab9 */ /* 0x000fe20000000a00 */
[----:B------:R-:W-:Y:S01]  /*18f0*/  IMAD.U32 R4, RZ, RZ, UR4 ;  /* 0x00000004ff047e24 */ /* 0x000fe2000f8e00ff */
[----:B------:R0:W1:Y:S01]  /*1900*/  LDC.64 R14, c[0x4][R0] ;  /* 0x01000000000e7b82 */ /* 0x0000620000000a00 */
[----:B------:R-:W-:Y:S01]  /*1910*/  IMAD.U32 R5, RZ, RZ, UR5 ;  /* 0x00000005ff057e24 */ /* 0x000fe2000f8e00ff */
[----:B------:R-:W-:Y:S01]  /*1920*/  ULDC.64 UR4, c[0x4][0x70] ;  /* 0x01001c0000047ab9 */ /* 0x000fe20000000a00 */
[----:B------:R-:W-:Y:S02]  /*1930*/  IMAD.U32 R10, RZ, RZ, UR6 ;  /* 0x00000006ff0a7e24 */ /* 0x000fe4000f8e00ff */
[----:B------:R-:W-:Y:S02]  /*1940*/  IMAD.U32 R6, RZ, RZ, UR4 ;  /* 0x00000004ff067e24 */ /* 0x000fe4000f8e00ff */
[----:B------:R-:W-:-:S02]  /*1950*/  IMAD.U32 R7, RZ, RZ, UR5 ;  /* 0x00000005ff077e24 */ /* 0x000fc4000f8e00ff */
[----:B------:R-:W-:Y:S02]  /*1960*/  IMAD.U32 R11, RZ, RZ, UR7 ;  /* 0x00000007ff0b7e24 */ /* 0x000fe4000f8e00ff */
[----:B------:R-:W-:Y:S02]  /*1970*/  IMAD.MOV.U32 R8, RZ, RZ, 0x1e1 ;  /* 0x000001e1ff087424 */ /* 0x000fe400078e00ff */
[----:B------:R-:W-:Y:S02]  /*1980*/  IMAD.MOV.U32 R12, RZ, RZ, 0x1 ;  /* 0x00000001ff0c7424 */ /* 0x000fe400078e00ff */
[----:B0-----:R-:W-:-:S07]  /*1990*/  IMAD.MOV.U32 R13, RZ, RZ, RZ ;  /* 0x000000ffff0d7224 */ /* 0x001fce00078e00ff */
[----:B------:R-:W-:-:S07]  /*19a0*/  LEPC R20, `(.L_x_19) ;  /* 0x000000001014794e */ /* 0x000fce0000000000 */
[----:B-1---5:R-:W-:Y:S05]  /*19b0*/  CALL.ABS.NOINC R14 ;  /* 0x000000000e007343 */ /* 0x022fea0003c00000 */
.L_x_19:
[----:B0-----:R-:W-:-:S05]  /*19c0*/  IMAD.U32 R0, RZ, RZ, UR49 ;  /* 0x00000031ff007e24 */ /* 0x001fca000f8e00ff */
[----:B------:R-:W-:-:S13]  /*19d0*/  ISETP.NE.AND P0, PT, R0, 0x3, PT ;  /* 0x000000030000780c */ /* 0x000fda0003f05270 */
[----:B------:R-:W-:Y:S05]  /*19e0*/  @!P0 BRA `(.L_x_20) ;  /* 0x0000000000048947 */ /* 0x000fea0003800000 */
[----:B------:R-:W-:Y:S01]  /*19f0*/  BPT.TRAP 0x1 ;  /* 0x000000040000795c */ /* 0x000fe20000300000 */
.L_x_20:
[----:B------:R-:W-:Y:S02]  /*1a00*/  IMAD.U32 R3, RZ, RZ, UR45 ;  /* 0x0000002dff037e24 */ /* 0x000fe4000f8e00ff */
[----:B------:R-:W-:-:S03]  /*1a10*/  IMAD.U32 R0, RZ, RZ, UR48 ;  /* 0x00000030ff007e24 */ /* 0x000fc6000f8e00ff */
[----:B------:R-:W-:Y:S02]  /*1a20*/  LEA R3, R3, UR42, 0x3 ;  /* 0x0000002a03037c11 */ /* 0x000fe4000f8e18ff */
[----:B------:R-:W-:-:S04]  /*1a30*/  SHF.L.U32 R0, R0, 0x1f, RZ ;  /* 0x0000001f00007819 */ /* 0x000fc800000006ff */
[----:B------:R0:W1:Y:S01]  /*1a40*/  SYNCS.PHASECHK.TRANS64.TRYWAIT P1, [R3+URZ], R0 ;  /* 0x00000000030075a7 */ /* 0x000062000802017f */
[----:B------:R-:W-:Y:S05]  /*1a50*/  @!P0 BRA `(.L_x_21) ;  /* 0x0000000000048947 */ /* 0x000fea0003800000 */
[----:B------:R-:W-:Y:S01]  /*1a60*/  BPT.TRAP 0x1 ;  /* 0x000000040000795c */ /* 0x000fe20000300000 */
.L_x_21:
[----:B------:R-:W-:-:S05]  /*1a70*/  IMAD.U32 R4, RZ, RZ, UR46 ;  /* 0x0000002eff047e24 */ /* 0x000fca000f8e00ff */
[----:B------:R-:W-:Y:S01]  /*1a80*/  ISETP.GE.AND P2, PT, R4, 0x1, PT ;  /* 0x000000010400780c */ /* 0x000fe20003f46270 */
[----:B-1----:R-:W-:-:S12]  /*1a90*/  @P1 BRA `(.L_x_22) ;  /* 0x0000000000081947 */ /* 0x002fd80003800000 */
[----:B------:R-:W1:Y:S02]  /*1aa0*/  SYNCS.PHASECHK.TRANS64.TRYWAIT P1, [R3+URZ], R0 ;  /* 0x00000000030075a7 */ /* 0x000e64000802017f */
[----:B-1----:R-:W-:Y:S05]  /*1ab0*/  @!P1 BRA `(.L_x_23) ;  /* 0x0000006400909947 */ /* 0x002fea0003800000 */
.L_x_22:
[----:B------:R-:W-:Y:S05]  /*1ac0*/  WARPSYNC.ALL ;  /* 0x0000000000007948 */ /* 0x000fea0003800000 */
[----:B------:R-:W-:Y:S01]  /*1ad0*/  UIADD3 UR4, UR42, 0x180, URZ ;  /* 0x000001802a047890 */ /* 0x000fe2000fffe03f */
[----:B------:R-:W-:Y:S01]  /*1ae0*/  WARPGROUP.ARRIVE ;  /* 0x00000000000079c5 */ /* 0x000fe20000000000 */
[----:B------:R-:W-:Y:S02]  /*1af0*/  UIADD3 UR5, UR42, 0x10180, URZ ;  /* 0x000101802a057890 */ /* 0x000fe4000fffe03f */
[----:B------:R-:W-:Y:S02]  /*1b00*/  USHF.R.U32.HI UR4, URZ, 0x4, UR4 ;  /* 0x000000043f047899 */ /* 0x000fe40008011604 */
[----:B------:R-:W-:-:S02]  /*1b10*/  USHF.R.U32.HI UR5, URZ, 0x4, UR5 ;  /* 0x000000043f057899 */ /* 0x000fc40008011605 */
[----:B------:R-:W-:Y:S02]  /*1b20*/  ULOP3.LUT UR4, UR4, 0x3fff, URZ, 0xc0, !UPT ;  /* 0x00003fff04047892 */ /* 0x000fe4000f8ec03f */
[----:B------:R-:W-:Y:S02]  /*1b30*/  ULOP3.LUT UR5, UR5, 0x3fff, URZ, 0xc0, !UPT ;  /* 0x00003fff05057892 */ /* 0x000fe4000f8ec03f */
[----:B------:R-:W-:Y:S02]  /*1b40*/  ULOP3.LUT UR8, UR4, 0x10000, URZ, 0xfc, !UPT ;  /* 0x0001000004087892 */ /* 0x000fe4000f8efc3f */
[----:B------:R-:W-:Y:S02]  /*1b50*/  ULOP3.LUT UR9, UR5, 0x10000, URZ, 0xfc, !UPT ;  /* 0x0001000005097892 */ /* 0x000fe4000f8efc3f */
[----:B------:R-:W-:Y:S02]  /*1b60*/  ULEA UR11, UR45, UR8, 0xa ;  /* 0x000000082d0b7291 */ /* 0x000fe4000f8e503f */
[----:B------:R-:W-:Y:S01]  /*1b70*/  ULEA UR10, UR45, UR9, 0xb ;  /* 0x000000092d0a7291 */ /* 0x000fe2000f8e583f */
[----:B------:R-:W-:Y:S01]  /*1b80*/  UMOV UR5, 0x40000040 ;  /* 0x4000004000057882 */ /* 0x000fe20000000000 */
[----:B------:R-:W-:-:S03]  /*1b90*/  UMOV UR7, 0x40000040 ;  /* 0x4000004000077882 */ /* 0x000fc60000000000 */
[----:B------:R-:W-:Y:S02]  /*1ba0*/  UMOV UR4, UR11 ;  /* 0x0000000b00047c82 */ /* 0x000fe40008000000 */
[----:B------:R-:W-:Y:S02]  /*1bb0*/  UMOV UR6, UR10 ;  /* 0x0000000a00067c82 */ /* 0x000fe40008000000 */
[----:B------:R-:W-:Y:S01]  /*1bc0*/  HGMMA.64x128x8.F32.TF32 R24, gdesc[UR4], RZ, !UPT, gsb0 ;  /* 0x05e00000041879f0 */ /* 0x000fe2000c0028ff */
[----:B------:R-:W-:Y:S02]  /*1bd0*/  UIADD3 UR4, UR11, 0x2, URZ ;  /* 0x000000020b047890 */ /* 0x000fe4000fffe03f */
[----:B------:R-:W-:Y:S01]  /*1be0*/  UIADD3 UR6, UR10, 0x2, URZ ;  /* 0x000000020a067890 */ /* 0x000fe2000fffe03f */
[----:B------:R-:W-:Y:S01]  /*1bf0*/  UMOV UR5, 0x40000040 ;  /* 0x4000004000057882 */ /* 0x000fe20000000000 */
[----:B------:R-:W-:Y:S01]  /*1c00*/  UMOV UR7, 0x40000040 ;  /* 0x4000004000077882 */ /* 0x000fe20000000000 */
[----:B------:R-:W-:-:S02]  /*1c10*/  WARPGROUP.DEPBAR.LE gsb0, 0x0 ;  /* 0x00008000000079c5 */ /* 0x000fc40000010000 */
[----:B------:R-:W-:-:S06]  /*1c20*/  WARPGROUP.ARRIVE ;  /* 0x00000000000079c5 */ /* 0x000fcc0000000000 */
[----:B------:R-:W-:Y:S01]  /*1c30*/  HGMMA.64x128x8.F32.TF32 R24, gdesc[UR4], R24, gsb0 ;  /* 0x05e00000041879f0 */ /* 0x000fe20008002818 */
[----:B------:R-:W-:Y:S02]  /*1c40*/  UIADD3 UR4, UR11, 0x4, URZ ;  /* 0x000000040b047890 */ /* 0x000fe4000fffe03f */
[----:B------:R-:W-:Y:S01]  /*1c50*/  UIADD3 UR6, UR10, 0x4, URZ ;  /* 0x000000040a067890 */ /* 0x000fe2000fffe03f */
[----:B------:R-:W-:Y:S01]  /*1c60*/  UMOV UR5, 0x40000040 ;  /* 0x4000004000057882 */ /* 0x000fe20000000000 */
[----:B------:R-:W-:Y:S01]  /*1c70*/  UMOV UR7, 0x40000040 ;  /* 0x4000004000077882 */ /* 0x000fe20000000000 */
[----:B------:R-:W-:Y:S02]  /*1c80*/  WARPGROUP.DEPBAR.LE gsb0, 0x0 ;  /* 0x00008000000079c5 */ /* 0x000fe40000010000 */
        /* <DEDUP_REMOVED lines=36> */
[----:B------:R-:W-:Y:S03]  /*1ed0*/  HGMMA.64x128x8.F32.TF32 R24, gdesc[UR4], R24, gsb0 ;  /* 0x05e00000041879f0 */ /* 0x000fe60008002818 */
[----:B------:R-:W-:Y:S02]  /*1ee0*/  WARPGROUP.DEPBAR.LE gsb0, 0x0 ;  /* 0x00008000000079c5 */ /* 0x000fe40000010000 */
[----:B------:R-:W-:Y:S05]  /*1ef0*/  @!P2 BRA `(.L_x_24) ;  /* 0x000000040088a947 */ /* 0x000fea0003800000 */
[----:B------:R-:W-:Y:S01]  /*1f00*/  UIADD3 UR10, UR45, 0x1, URZ ;  /* 0x000000012d0a7890 */ /* 0x000fe2000fffe03f */
[----:B01----:R-:W-:Y:S02]  /*1f10*/  IMAD.U32 R0, RZ, RZ, UR46 ;  /* 0x0000002eff007e24 */ /* 0x003fe4000f8e00ff */
[----:B------:R-:W-:Y:S01]  /*1f20*/  IMAD.U32 R3, RZ, RZ, UR45 ;  /* 0x0000002dff037e24 */ /* 0x000fe2000f8e00ff */
[----:B------:R-:W-:-:S04]  /*1f30*/  UISETP.NE.AND UP0, UPT, UR10, 0x4, UPT ;  /* 0x000000040a00788c */ /* 0x000fc8000bf05270 */
[----:B------:R-:W-:Y:S02]  /*1f40*/  USEL UR4, URZ, 0x1, UP0 ;  /* 0x000000013f047887 */ /* 0x000fe40008000000 */
[----:B------:R-:W-:Y:S02]  /*1f50*/  USEL UR10, UR10, URZ, UP0 ;  /* 0x0000003f0a0a7287 */ /* 0x000fe40008000000 */
[----:B------:R-:W-:-:S06]  /*1f60*/  ULOP3.LUT UR4, UR48, UR4, URZ, 0x3c, !UPT ;  /* 0x0000000430047292 */ /* 0x000fcc000f8e3c3f */
[----:B------:R-:W-:-:S07]  /*1f70*/  IMAD.U32 R6, RZ, RZ, UR4 ;  /* 0x00000004ff067e24 */ /* 0x000fce000f8e00ff */
.L_x_31:
[----:B------:R-:W-:Y:S05]  /*1f80*/  @!P0 BRA `(.L_x_25) ;  /* 0x0000000000048947 */ /* 0x000fea0003800000 */
[----:B------:R-:W-:Y:S01]  /*1f90*/  BPT.TRAP 0x1 ;  /* 0x000000040000795c */ /* 0x000fe20000300000 */
.L_x_25:
[----:B------:R-:W-:Y:S01]  /*1fa0*/  ULEA UR4, UR10, UR42, 0x3 ;  /* 0x0000002a0a047291 */ /* 0x000fe2000f8e183f */
[----:B------:R-:W-:-:S08]  /*1fb0*/  SHF.L.U32 R4, R6, 0x1f, RZ ;  /* 0x0000001f06047819 */ /* 0x000fd000000006ff */
[----:B------:R0:W1:Y:S01]  /*1fc0*/  SYNCS.PHASECHK.TRANS64.TRYWAIT P1, [UR4], R4 ;  /* 0x00000004ff0075a7 */ /* 0x0000620008020144 */
[----:B------:R-:W-:Y:S05]  /*1fd0*/  @!P0 BRA `(.L_x_26) ;  /* 0x0000000000048947 */ /* 0x000fea0003800000 */
[----:B------:R-:W-:Y:S01]  /*1fe0*/  BPT.TRAP 0x1 ;  /* 0x000000040000795c */ /* 0x000fe20000300000 */
.L_x_26:
[----:B-1----:R-:W-:Y:S05]  /*1ff0*/  @P1 BRA `(.L_x_27) ;  /* 0x0000000000081947 */ /* 0x002fea0003800000 */
[----:B------:R-:W1:Y:S02]  /*2000*/  SYNCS.PHASECHK.TRANS64.TRYWAIT P1, [UR4], R4 ;  /* 0x00000004ff0075a7 */ /* 0x000e640008020144 */
[----:B-1----:R-:W-:Y:S05]  /*2010*/  @!P1 BRA `(.L_x_28) ;  /* 0x00000060004c9947 */ /* 0x002fea0003800000 */
.L_x_27:
[----:B------:R-:W-:Y:S01]  /*2020*/  ULEA UR12, UR10, UR8, 0xa ;  /* 0x000000080a0c7291 */ /* 0x000fe2000f8e503f */
[----:B------:R-:W-:Y:S01]  /*2030*/  WARPGROUP.ARRIVE ;  /* 0x00000000000079c5 */ /* 0x000fe20000000000 */
[----:B------:R-:W-:Y:S01]  /*2040*/  ULEA UR11, UR10, UR9, 0xb ;  /* 0x000000090a0b7291 */ /* 0x000fe2000f8e583f */
[----:B------:R-:W-:Y:S01]  /*2050*/  UMOV UR5, 0x40000040 ;  /* 0x4000004000057882 */ /* 0x000fe20000000000 */
[----:B------:R-:W-:-:S03]  /*2060*/  UMOV UR7, 0x40000040 ;  /* 0x4000004000077882 */ /* 0x000fc60000000000 */
[----:B------:R-:W-:Y:S02]  /*2070*/  UMOV UR4, UR12 ;  /* 0x0000000c00047c82 */ /* 0x000fe40008000000 */
[----:B------:R-:W-:Y:S02]  /*2080*/  UMOV UR6, UR11 ;  /* 0x0000000b00067c82 */ /* 0x000fe40008000000 */
[----:B------:R-:W-:Y:S01]  /*2090*/  HGMMA.64x128x8.F32.TF32 R24, gdesc[UR4], R24, gsb0 ;  /* 0x05e00000041879f0 */ /* 0x000fe20008002818 */
        /* <DEDUP_REMOVED lines=51> */
[----:B------:R-:W-:Y:S01]  /*23d0*/  BPT.TRAP 0x1 ;  /* 0x000000040000795c */ /* 0x000fe20000300000 */
.L_x_29:
[----:B------:R-:W-:Y:S01]  /*23e0*/  ISETP.NE.AND P1, PT, R23, RZ, PT ;  /* 0x000000ff1700720c */ /* 0x000fe20003f25270 */
[----:B------:R-:W-:-:S12]  /*23f0*/  UISETP.GT.U32.AND UP0, UPT, UR40, 0x1, UPT ;  /* 0x000000012800788c */ /* 0x000fd8000bf04070 */
[----:B01----:R-:W-:-:S05]  /*2400*/  @P1 LEA R4, R3, UR42, 0x3 ;  /* 0x0000002a03041c11 */ /* 0x003fca000f8e18ff */
[----:B------:R-:W-:-:S05]  /*2410*/  @P1 VIADD R5, R4, 0x20 ;  /* 0x0000002004051836 */ /* 0x000fca0000000000 */
[----:B------:R-:W-:-:S04]  /*2420*/  @P1 PRMT R5, R22, 0x654, R5 ;  /* 0x0000065416051816 */ /* 0x000fc80000000005 */
[----:B------:R0:W-:Y:S01]  /*2430*/  @P1 SYNCS.ARRIVE.TRANS64.RED.A1T0 RZ, [R5+URZ], RZ ;  /* 0x000000ff05ff19a7 */ /* 0x0001e2000810043f */
[----:B------:R-:W-:-:S13]  /*2440*/  PLOP3.LUT P1, PT, PT, PT, UP0, 0x80, 0x0 ;  /* 0x000000000000781c */ /* 0x000fda0003f2f008 */
[----:B0-----:R-:W-:Y:S05]  /*2450*/  @P1 BRA `(.L_x_30) ;  /* 0x0000000000041947 */ /* 0x001fea0003800000 */
[----:B------:R-:W-:Y:S01]  /*2460*/  BPT.TRAP 0x1 ;  /* 0x000000040000795c */ /* 0x000fe20000300000 */
.L_x_30:
[----:B------:R-:W-:Y:S01]  /*2470*/  UIADD3 UR10, UR10, 0x1, URZ ;  /* 0x000000010a0a7890 */ /* 0x000fe2000fffe03f */
[C---:B------:R-:W-:Y:S01]  /*2480*/  ISETP.GT.AND P2, PT, R0.reuse, 0x1, PT ;  /* 0x000000010000780c */ /* 0x040fe20003f44270 */
[----:B------:R-:W-:Y:S02]  /*2490*/  VIADD R3, R3, 0x1 ;  /* 0x0000000103037836 */ /* 0x000fe40000000000 */
[----:B------:R-:W-:Y:S01]  /*24a0*/  UISETP.NE.AND UP0, UPT, UR10, 0x4, UPT ;  /* 0x000000040a00788c */ /* 0x000fe2000bf05270 */
[----:B------:R-:W-:Y:S02]  /*24b0*/  VIADD R0, R0, 0xffffffff ;  /* 0xffffffff00007836 */ /* 0x000fe40000000000 */
[C---:B------:R-:W-:Y:S01]  /*24c0*/  ISETP.NE.AND P1, PT, R3.reuse, 0x4, PT ;  /* 0x000000040300780c */ /* 0x040fe20003f25270 */
[----:B------:R-:W-:Y:S02]  /*24d0*/  USEL UR4, URZ, 0x1, UP0 ;  /* 0x000000013f047887 */ /* 0x000fe40008000000 */
[----:B------:R-:W-:Y:S01]  /*24e0*/  USEL UR10, UR10, URZ, UP0 ;  /* 0x0000003f0a0a7287 */ /* 0x000fe20008000000 */
[----:B------:R-:W-:-:S03]  /*24f0*/  SEL R3, R3, RZ, P1 ;  /* 0x000000ff03037207 */ /* 0x000fc60000800000 */
[----:B------:R-:W-:Y:S01]  /*2500*/  LOP3.LUT R6, R6, UR4, RZ, 0x3c, !PT ;  /* 0x0000000406067c12 */ /* 0x000fe2000f8e3cff */
[----:B------:R-:W-:Y:S07]  /*2510*/  @P2 BRA `(.L_x_31) ;  /* 0xfffffff800982947 */ /* 0x000fee000383ffff */
.L_x_24:
[----:B01----:R-:W0:Y:S01]  /*2520*/  LDC R0, c[0x0][0x28c] ;  /* 0x0000a300ff007b82 */ /* 0x003e220000000800 */
[----:B------:R1:W-:Y:S01]  /*2530*/  SYNCS.ARRIVE.TRANS64.A1T0 RZ, [R101+UR50], RZ ;  /* 0x000000ff65ff79a7 */ /* 0x0003e20008100032 */
[----:B0-----:R-:W-:-:S13]  /*2540*/  ISETP.GE.AND P1, PT, R0, 0x1, PT ;  /* 0x000000010000780c */ /* 0x001fda0003f26270 */
[----:B-1----:R-:W-:Y:S05]  /*2550*/  @!P1 BRA `(.L_x_32) ;  /* 0x0000000000409947 */ /* 0x002fea0003800000 */
[----:B------:R-:W-:Y:S05]  /*2560*/  @!P0 BRA `(.L_x_33) ;  /* 0x0000000000048947 */ /* 0x000fea0003800000 */
[----:B------:R-:W-:Y:S01]  /*2570*/  BPT.TRAP 0x1 ;  /* 0x000000040000795c */ /* 0x000fe20000300000 */
.L_x_33:
[----:B------:R-:W-:Y:S01]  /*2580*/  ISETP.NE.AND P0, PT, R23, RZ, PT ;  /* 0x000000ff1700720c */ /* 0x000fe20003f05270 */
[----:B------:R-:W-:-:S12]  /*2590*/  IMAD.U32 R3, RZ, RZ, UR42 ;  /* 0x0000002aff037e24 */ /* 0x000fd8000f8e00ff */
[----:B------:R-:W-:-:S05]  /*25a0*/  VOTEU.ANY UP0, P0 ;  /* 0x00000000003f7886 */ /* 0x000fca0000000100 */
[----:B------:R-:W-:Y:S02]  /*25b0*/  @UP0 UIADD3 UR4, UR46, UR45, URZ ;  /* 0x0000002d2e040290 */ /* 0x000fe4000fffe03f */
[----:B------:R-:W-:-:S04]  /*25c0*/  UISETP.GT.U32.AND UP0, UPT, UR40, 0x1, UPT ;  /* 0x000000012800788c */ /* 0x000fc8000bf04070 */
[----:B------:R-:W-:-:S04]  /*25d0*/  IMAD.U32 R0, RZ, RZ, UR4 ;  /* 0x00000004ff007e24 */ /* 0x000fc8000f8e00ff */
[----:B------:R-:W-:-:S05]  /*25e0*/  @P0 IMAD.SHL.U32 R0, R0, 0x8, RZ ;  /* 0x0000000800000824 */ /* 0x000fca00078e00ff */
[----:B------:R-:W-:-:S04]  /*25f0*/  @P0 LOP3.LUT R0, R0, 0x18, RZ, 0xc0, !PT ;  /* 0x0000001800000812 */ /* 0x000fc800078ec0ff */
[----:B------:R-:W-:-:S04]  /*2600*/  @P0 IADD3 R3, R3, 0x20, R0 ;  /* 0x0000002003030810 */ /* 0x000fc80007ffe000 */
[----:B------:R-:W-:-:S04]  /*2610*/  @P0 PRMT R3, R22, 0x654, R3 ;  /* 0x0000065416030816 */ /* 0x000fc80000000003 */
[----:B------:R0:W-:Y:S01]  /*2620*/  @P0 SYNCS.ARRIVE.TRANS64.RED.A1T0 RZ, [R3+URZ], RZ ;  /* 0x000000ff03ff09a7 */ /* 0x0001e2000810043f */
[----:B------:R-:W-:-:S13]  /*2630*/  PLOP3.LUT P0, PT, PT, PT, UP0, 0x80, 0x0 ;  /* 0x000000000000781c */ /* 0x000fda0003f0f008 */
[----:B0-----:R-:W-:Y:S05]  /*2640*/  @P0 BRA `(.L_x_32) ;  /* 0x0000000000040947 */ /* 0x001fea0003800000 */
[----:B------:R-:W-:Y:S01]  /*2650*/  BPT.TRAP 0x1 ;  /* 0x000000040000795c */ /* 0x000fe20000300000 */
.L_x_32:
[----:B------:R-:W-:Y:S02]  /*2660*/  SHF.L.U32 R0, R100, 0x1f, RZ ;  /* 0x0000001f64007819 */ /* 0x000fe400000006ff */
[----:B------:R-:W-:Y:S02]  /*2670*/  SHF.R.S32.HI R9, RZ, 0x1f, R19 ;  /* 0x0000001fff097819 */ /* 0x000fe40000011413 */
[----:B------:R-:W0:Y:S02]  /*2680*/  SYNCS.PHASECHK.TRANS64.TRYWAIT P0, [R97+URZ+0x8], R0 ;  /* 0x00000800610075a7 */ /* 0x000e24000800017f */
[----:B0-----:R-:W-:Y:S05]  /*2690*/  @!P0 BRA `(.L_x_34) ;  /* 0x0000005800c48947 */ /* 0x001fea0003800000 */
.L_x_188:
[----:B------:R-:W-:Y:S01]  /*26a0*/  ULDC.64 UR4, c[0x0][0x5d0] ;  /* 0x0001740000047ab9 */ /* 0x000fe20000000a00 */
[----:B------:R-:W-:Y:S01]  /*26b0*/  ULDC UR6, c[0x0][0x284] ;  /* 0x0000a10000067ab9 */ /* 0x000fe20000000800 */
[----:B0-----:R-:W-:Y:S02]  /*26c0*/  IMAD R0, R9, UR4, RZ ;  /* 0x0000000409007c24 */ /* 0x001fe4000f8e02ff */
[----:B------:R-:W-:Y:S02]  /*26d0*/  IMAD.SHL.U32 R10, R2, 0x80, RZ ;  /* 0x00000080020a7824 */ /* 0x000fe400078e00ff */
[C---:B------:R-:W-:Y:S02]  /*26e0*/  IMAD R5, R19.reuse, UR5, R0 ;  /* 0x0000000513057c24 */ /* 0x040fe4000f8e0200 */
[----:B------:R-:W-:Y:S01]  /*26f0*/  IMAD.SHL.U32 R0, R18, 0x40, RZ ;  /* 0x0000004012007824 */ /* 0x000fe200078e00ff */
[----:B------:R-:W-:Y:S01]  /*2700*/  SHF.R.S32.HI R11, RZ, 0x1f, R10 ;  /* 0x0000001fff0b7819 */ /* 0x000fe2000001140a */
[----:B------:R-:W-:Y:S01]  /*2710*/  IMAD.WIDE.U32 R2, R19, UR4, R92 ;  /* 0x0000000413027c25 */ /* 0x000fe2000f8e005c */
[----:B------:R-:W-:-:S02]  /*2720*/  ULDC.64 UR4, c[0x0][0x5c8] ;  /* 0x0001720000047ab9 */ /* 0x000fc40000000a00 */
[----:B------:R-:W-:Y:S01]  /*2730*/  ISETP.GE.AND P0, PT, R0, UR6, PT ;  /* 0x0000000600007c0c */ /* 0x000fe2000bf06270 */
[----:B------:R-:W-:Y:S01]  /*2740*/  ULDC UR6, c[0x0][0x288] ;  /* 0x0000a20000067ab9 */ /* 0x000fe20000000800 */
[----:B------:R-:W-:Y:S01]  /*2750*/  IADD3 R2, P1, R10, R2, RZ ;  /* 0x000000020a027210 */ /* 0x000fe20007f3e0ff */
[----:B------:R-:W-:Y:S01]  /*2760*/  IMAD.WIDE R20, R18, 0x40, R90 ;  /* 0x0000004012147825 */ /* 0x000fe200078e025a */
[----:B------:R-:W-:Y:S02]  /*2770*/  ISETP.GE.OR P0, PT, R10, UR6, P0 ;  /* 0x000000060a007c0c */ /* 0x000fe40008706670 */
[----:B------:R-:W-:Y:S01]  /*2780*/  IADD3.X R3, R11, R3, R5, P1, !PT ;  /* 0x000000030b037210 */ /* 0x000fe20000ffe405 */
[----:B------:R-:W-:-:S04]  /*2790*/  IMAD R7, R21, UR4, RZ ;  /* 0x0000000415077c24 */ /* 0x000fc8000f8e02ff */
[C---:B------:R-:W-:Y:S02]  /*27a0*/  IMAD R7, R20.reuse, UR5, R7 ;  /* 0x0000000514077c24 */ /* 0x040fe4000f8e0207 */
[----:B------:R-:W-:-:S04]  /*27b0*/  IMAD.WIDE.U32 R102, R20, UR4, R2 ;  /* 0x0000000414667c25 */ /* 0x000fc8000f8e0002 */
[----:B------:R-:W-:Y:S05]  /*27c0*/  @P0 BRA `(.L_x_35) ;  /* 0x0000003c00d80947 */ /* 0x000fea0003800000 */
[----:B-----5:R-:W-:Y:S01]  /*27d0*/  FSETP.NEU.AND P1, PT, R89, RZ, PT ;  /* 0x000000ff5900720b */ /* 0x020fe20003f2d000 */
[----:B------:R-:W-:Y:S01]  /*27e0*/  IMAD.IADD R14, R96, 0x1, -R10 ;  /* 0x00000001600e7824 */ /* 0x000fe200078e0a0a */
[----:B------:R-:W-:Y:S01]  /*27f0*/  BSSY B0, `(.L_x_35) ;  /* 0x00003f3000007945 */ /* 0x000fe20003800000 */
[----:B------:R-:W-:Y:S02]  /*2800*/  IMAD.IADD R0, R99, 0x1, -R0 ;  /* 0x0000000163007824 */ /* 0x000fe400078e0a00 */
[----:B------:R-:W-:Y:S01]  /*2810*/  IMAD.IADD R7, R103, 0x1, R7 ;  /* 0x0000000167077824 */ /* 0x000fe200078e0207 */
[----:B------:R-:W-:-:S04]  /*2820*/  ISETP.GT.AND P0, PT, R14, RZ, PT ;  /* 0x000000ff0e00720c */ /* 0x000fc80003f04270 */
[----:B------:R-:W-:-:S03]  /*2830*/  ISETP.GT.AND P2, PT, R0, RZ, P0 ;  /* 0x000000ff0000720c */ /* 0x000fc60000744270 */
[----:B------:R-:W-:Y:S10]  /*2840*/  @!P1 BRA `(.L_x_36) ;  /* 0x0000002c001c9947 */ /* 0x000ff40003800000 */
[----:B------:R-:W0:Y:S01]  /*2850*/  LDC.64 R104, c[0x0][0x5b8] ;  /* 0x00016e00ff687b82 */ /* 0x000e220000000a00 */
[----:B------:R-:W-:-:S07]  /*2860*/  ULDC.64 UR4, c[0x0][0x5c0] ;  /* 0x0001700000047ab9 */ /* 0x000fce0000000a00 */
[----:B------:R-:W1:Y:S08]  /*2870*/  LDC.64 R106, c[0x0][0x5b0] ;  /* 0x00016c00ff6a7b82 */ /* 0x000e700000000a00 */
[----:B------:R-:W2:Y:S01]  /*2880*/  LDC.64 R108, c[0x0][0x5a8] ;  /* 0x00016a00ff6c7b82 */ /* 0x000ea20000000a00 */
[-C--:B0-----:R-:W-:Y:S02]  /*2890*/  IMAD R4, R9, R104.reuse, RZ ;  /* 0x0000006809047224 */ /* 0x081fe400078e02ff */
[----:B------:R-:W-:-:S04]  /*28a0*/  IMAD.WIDE.U32 R2, R19, R104, R92 ;  /* 0x0000006813027225 */ /* 0x000fc800078e005c */
[----:B------:R-:W-:Y:S01]  /*28b0*/  IMAD R103, R19, R105, R4 ;  /* 0x0000006913677224 */ /* 0x000fe200078e0204 */
[----:B------:R-:W-:Y:S01]  /*28c0*/  IADD3 R4, P1, R10, R2, RZ ;  /* 0x000000020a047210 */ /* 0x000fe20007f3e0ff */
[----:B-1----:R-:W-:-:S03]  /*28d0*/  IMAD R2, R21, R106, RZ ;  /* 0x0000006a15027224 */ /* 0x002fc600078e02ff */
[----:B------:R-:W-:Y:S01]  /*28e0*/  IADD3.X R5, R11, R3, R103, P1, !PT ;  /* 0x000000030b057210 */ /* 0x000fe20000ffe467 */
[C---:B------:R-:W-:Y:S02]  /*28f0*/  IMAD R21, R20.reuse, R107, R2 ;  /* 0x0000006b14157224 */ /* 0x040fe400078e0202 */
[----:B------:R-:W-:-:S04]  /*2900*/  IMAD.WIDE.U32 R2, R20, R106, R4 ;  /* 0x0000006a14027225 */ /* 0x000fc800078e0004 */
[----:B------:R-:W-:Y:S01]  /*2910*/  IMAD.IADD R3, R3, 0x1, R21 ;  /* 0x0000000103037824 */ /* 0x000fe200078e0215 */
[----:B--2---:R-:W-:-:S04]  /*2920*/  LEA R8, P1, R2, R108, 0x2 ;  /* 0x0000006c02087211 */ /* 0x004fc800078210ff */
[----:B------:R-:W-:-:S05]  /*2930*/  LEA.HI.X R9, R2, R109, R3, 0x2, P1 ;  /* 0x0000006d02097211 */ /* 0x000fca00008f1403 */
[----:B------:R0:W2:Y:S01]  /*2940*/  @P2 LDG.E.LTC128B R15, desc[UR54][R8.64] ;  /* 0x00000036080f2981 */ /* 0x0000a2000c1e1920 */
[----:B------:R-:W-:Y:S01]  /*2950*/  IMAD.WIDE.U32 R2, R20, R106, R10 ;  /* 0x0000006a14027225 */ /* 0x000fe200078e000a */
[----:B------:R-:W-:Y:S01]  /*2960*/  LEA R6, P3, R102, UR4, 0x2 ;  /* 0x0000000466067c11 */ /* 0x000fe2000f8610ff */
[----:B------:R-:W-:Y:S01]  /*2970*/  BSSY B1, `(.L_x_37) ;  /* 0x0000014000017945 */ /* 0x000fe20003800000 */
[----:B------:R-:W-:Y:S02]  /*2980*/  IADD3 R12, P1, R92, R2, RZ ;  /* 0x000000025c0c7210 */ /* 0x000fe40007f3e0ff */
[----:B------:R-:W-:Y:S02]  /*2990*/  LEA.HI.X R7, R102, UR5, R7, 0x2, P3 ;  /* 0x0000000566077c11 */ /* 0x000fe400098f1407 */
[----:B------:R-:W-:Y:S01]  /*29a0*/  IADD3.X R13, R93, R21, R3, P1, !PT ;  /* 0x000000155d0d7210 */ /* 0x000fe20000ffe403 */
[----:B0-----:R-:W-:Y:S01]  /*29b0*/  IMAD.SHL.U32 R8, R106, 0x8, RZ ;  /* 0x000000086a087824 */ /* 0x001fe200078e00ff */
[----:B------:R-:W-:-:S02]  /*29c0*/  ISETP.GT.AND P1, PT, R14, 0x1, PT ;  /* 0x000000010e00780c */ /* 0x000fc40003f24270 */
[----:B------:R-:W-:Y:S01]  /*29d0*/  SHF.L.U64.HI R9, R106, 0x3, R107 ;  /* 0x000000036a097819 */ /* 0x000fe2000001026b */
[----:B------:R-:W-:Y:S01]  /*29e0*/  IMAD.WIDE.U32 R12, R19, R104, R12 ;  /* 0x00000068130c7225 */ /* 0x000fe200078e000c */
[----:B------:R-:W-:-:S03]  /*29f0*/  ISETP.GT.AND P3, PT, R0, RZ, P1 ;  /* 0x000000ff0000720c */ /* 0x000fc60000f64270 */
[----:B------:R-:W-:Y:S01]  /*2a00*/  IMAD.WIDE.U32 R8, R20, R106, R8 ;  /* 0x0000006a14087225 */ /* 0x000fe200078e0008 */
[----:B--2---:R-:W-:-:S05]  /*2a10*/  LOP3.LUT R2, R15, 0xffffe000, RZ, 0xc0, !PT ;  /* 0xffffe0000f027812 */ /* 0x004fca00078ec0ff */
[----:B------:R-:W-:Y:S01]  /*2a20*/  FMUL R3, R2, R89 ;  /* 0x0000005902037220 */ /* 0x000fe20000400000 */
[----:B------:R-:W-:-:S03]  /*2a30*/  LEA R2, P4, R12, R108, 0x2 ;  /* 0x0000006c0c027211 */ /* 0x000fc600078810ff */
[----:B------:R-:W-:Y:S01]  /*2a40*/  FFMA R105, R24, R88, R3 ;  /* 0x0000005818697223 */ /* 0x000fe20000000003 */
[----:B------:R-:W-:-:S04]  /*2a50*/  IMAD.IADD R3, R103, 0x1, R13 ;  /* 0x0000000167037824 */ /* 0x000fc800078e020d */
[----:B------:R-:W-:Y:S02]  /*2a60*/  F2FP.TF32.F32.PACK_B R105, R105 ;  /* 0x00000069ff69723e */ /* 0x000fe400024050ff */
[----:B------:R-:W-:-:S03]  /*2a70*/  LEA.HI.X R3, R12, R109, R3, 0x2, P4 ;  /* 0x0000006d0c037211 */ /* 0x000fc600020f1403 */
[----:B------:R0:W-:Y:S01]  /*2a80*/  @P2 STG.E desc[UR54][R6.64], R105 ;  /* 0x0000006906002986 */ /* 0x0001e2000c101936 */
[----:B------:R-:W-:Y:S05]  /*2a90*/  @!P3 BRA `(.L_x_38) ;  /* 0x000000000004b947 */ /* 0x000fea0003800000 */
[----:B------:R1:W5:Y:S02]  /*2aa0*/  LDG.E.LTC128B R15, desc[UR54][R2.64+0x4] ;  /* 0x00000436020f7981 */ /* 0x000364000c1e1920 */
.L_x_38:
[----:B------:R-:W-:Y:S05]  /*2ab0*/  BSYNC B1 ;  /* 0x0000000000017941 */ /* 0x000fea0003800000 */
.L_x_37:
[----:B-----5:R-:W-:Y:S01]  /*2ac0*/  LOP3.LUT R12, R15, 0xffffe000, RZ, 0xc0, !PT ;  /* 0xffffe0000f0c7812 */ /* 0x020fe200078ec0ff */
[----:B------:R-:W-:Y:S01]  /*2ad0*/  IMAD.IADD R21, R21, 0x1, R9 ;  /* 0x0000000115157824 */ /* 0x000fe200078e0209 */
[----:B------:R-:W-:Y:S02]  /*2ae0*/  IADD3 R4, P2, R4, R8, RZ ;  /* 0x0000000804047210 */ /* 0x000fe40007f5e0ff */
[----:B------:R-:W-:Y:S01]  /*2af0*/  ISETP.GT.AND P0, PT, R0, 0x8, P0 ;  /* 0x000000080000780c */ /* 0x000fe20000704270 */
[----:B------:R-:W-:Y:S02]  /*2b00*/  FMUL R12, R12, R89 ;  /* 0x000000590c0c7220 */ /* 0x000fe40000400000 */
[----:B------:R-:W-:Y:S02]  /*2b10*/  IMAD.X R5, R21, 0x1, R5, P2 ;  /* 0x0000000115057824 */ /* 0x000fe400010e0605 */
[----:B------:R-:W-:Y:S01]  /*2b20*/  FFMA R25, R25, R88, R12 ;  /* 0x0000005819197223 */ /* 0x000fe2000000000c */
[----:B------:R-:W-:-:S04]  /*2b30*/  LEA R12, P2, R4, R108, 0x2 ;  /* 0x0000006c040c7211 */ /* 0x000fc800078410ff */
[----:B------:R-:W-:Y:S01]  /*2b40*/  LEA.HI.X R13, R4, R109, R5, 0x2, P2 ;  /* 0x0000006d040d7211 */ /* 0x000fe200010f1405 */
[----:B------:R-:W-:Y:S01]  /*2b50*/  @P3 IMAD.MOV.U32 R4, RZ, RZ, R6 ;  /* 0x000000ffff043224 */ /* 0x000fe200078e0006 */
[----:B------:R-:W-:Y:S01]  /*2b60*/  F2FP.TF32.F32.PACK_B R25, R25 ;  /* 0x00000019ff19723e */ /* 0x000fe200024050ff */
[----:B------:R-:W-:-:S05]  /*2b70*/  @P3 IMAD.MOV.U32 R5, RZ, RZ, R7 ;  /* 0x000000ffff053224 */ /* 0x000fca00078e0007 */
[----:B------:R2:W-:Y:S04]  /*2b80*/  @P3 STG.E desc[UR54][R4.64+0x4], R25 ;  /* 0x0000041904003986 */ /* 0x0005e8000c101936 */
[----:B------:R-:W3:Y:S01]  /*2b90*/  @P0 LDG.E.LTC128B R15, desc[UR54][R12.64] ;  /* 0x000000360c0f0981 */ /* 0x000ee2000c1e1920 */
[----:B------:R-:W-:Y:S01]  /*2ba0*/  IADD3 R10, P2, P3, R92, R8, R10 ;  /* 0x000000085c0a7210 */ /* 0x000fe20007b5e00a */
[----:B------:R-:W-:Y:S01]  /*2bb0*/  BSSY B1, `(.L_x_39) ;  /* 0x0000011000017945 */ /* 0x000fe20003800000 */
[----:B------:R-:W-:Y:S02]  /*2bc0*/  ISETP.GT.AND P1, PT, R0, 0x8, P1 ;  /* 0x000000080000780c */ /* 0x000fe40000f24270 */
[----:B------:R-:W-:-:S03]  /*2bd0*/  IADD3.X R11, R93, R21, R11, P2, P3 ;  /* 0x000000155d0b7210 */ /* 0x000fc600017e640b */
[----:B------:R-:W-:Y:S01]  /*2be0*/  IMAD.WIDE.U32 R10, R19, R104, R10 ;  /* 0x00000068130a7225 */ /* 0x000fe200078e000a */
[----:B------:R-:W-:-:S03]  /*2bf0*/  SHF.L.U64.HI R19, R95, 0x2, R94 ;  /* 0x000000025f137819 */ /* 0x000fc6000001025e */
[----:B------:R-:W-:Y:S01]  /*2c00*/  IMAD.IADD R11, R103, 0x1, R11 ;  /* 0x00000001670b7824 */ /* 0x000fe200078e020b */
[----:B--2---:R-:W-:-:S04]  /*2c10*/  LEA R4, P3, R10, R108, 0x2 ;  /* 0x0000006c0a047211 */ /* 0x004fc800078610ff */
[----:B------:R-:W-:Y:S02]  /*2c20*/  LEA.HI.X R5, R10, R109, R11, 0x2, P3 ;  /* 0x0000006d0a057211 */ /* 0x000fe400018f140b */
[----:B---3--:R-:W-:-:S05]  /*2c30*/  LOP3.LUT R8, R15, 0xffffe000, RZ, 0xc0, !PT ;  /* 0xffffe0000f087812 */ /* 0x008fca00078ec0ff */
[----:B------:R-:W-:Y:S01]  /*2c40*/  FMUL R9, R8, R89 ;  /* 0x0000005908097220 */ /* 0x000fe20000400000 */
[----:B------:R-:W-:-:S03]  /*2c50*/  LEA R8, P2, R95, R6, 0x2 ;  /* 0x000000065f087211 */ /* 0x000fc600078410ff */
[----:B------:R-:W-:Y:S02]  /*2c60*/  FFMA R21, R26, R88, R9 ;  /* 0x000000581a157223 */ /* 0x000fe40000000009 */
[----:B------:R-:W-:-:S03]  /*2c70*/  IMAD.X R9, R19, 0x1, R7, P2 ;  /* 0x0000000113097824 */ /* 0x000fc600010e0607 */
[----:B------:R-:W-:-:S05]  /*2c80*/  F2FP.TF32.F32.PACK_B R21, R21 ;  /* 0x00000015ff15723e */ /* 0x000fca00024050ff */
[----:B------:R2:W-:Y:S01]  /*2c90*/  @P0 STG.E desc[UR54][R8.64], R21 ;  /* 0x0000001508000986 */ /* 0x0005e2000c101936 */
[----:B------:R-:W-:Y:S05]  /*2ca0*/  @!P1 BRA `(.L_x_40) ;  /* 0x0000000000049947 */ /* 0x000fea0003800000 */
[----:B------:R3:W5:Y:S02]  /*2cb0*/  LDG.E.LTC128B R15, desc[UR54][R4.64+0x4] ;  /* 0x00000436040f7981 */ /* 0x000764000c1e1920 */
.L_x_40:
[----:B------:R-:W-:Y:S05]  /*2cc0*/  BSYNC B1 ;  /* 0x0000000000017941 */ /* 0x000fea0003800000 */
.L_x_39:
[----:B-----5:R-:W-:Y:S01]  /*2cd0*/  LOP3.LUT R10, R15, 0xffffe000, RZ, 0xc0, !PT ;  /* 0xffffe0000f0a7812 */ /* 0x020fe200078ec0ff */
[----:B------:R-:W-:Y:S01]  /*2ce0*/  BSSY B1, `(.L_x_41) ;  /* 0x0000009000017945 */ /* 0x000fe20003800000 */
[----:B------:R-:W-:-:S03]  /*2cf0*/  ISETP.GT.AND P0, PT, R14, 0x8, PT ;  /* 0x000000080e00780c */ /* 0x000fc60003f04270 */
[----:B------:R-:W-:Y:S01]  /*2d00*/  FMUL R10, R10, R89 ;  /* 0x000000590a0a7220 */ /* 0x000fe20000400000 */
[----:B------:R-:W-:-:S03]  /*2d10*/  ISETP.GT.AND P2, PT, R0, RZ, P0 ;  /* 0x000000ff0000720c */ /* 0x000fc60000744270 */
[----:B------:R-:W-:-:S05]  /*2d20*/  FFMA R27, R27, R88, R10 ;  /* 0x000000581b1b7223 */ /* 0x000fca000000000a */
[----:B------:R-:W-:-:S05]  /*2d30*/  F2FP.TF32.F32.PACK_B R27, R27 ;  /* 0x0000001bff1b723e */ /* 0x000fca00024050ff */
[----:B------:R4:W-:Y:S01]  /*2d40*/  @P1 STG.E desc[UR54][R8.64+0x4], R27 ;  /* 0x0000041b08001986 */ /* 0x0009e2000c101936 */
[----:B------:R-:W-:Y:S05]  /*2d50*/  @!P2 BRA `(.L_x_42) ;  /* 0x000000000004a947 */ /* 0x000fea0003800000 */
[----:B------:R0:W5:Y:S02]  /*2d60*/  LDG.E.LTC128B R15, desc[UR54][R2.64+0x20] ;  /* 0x00002036020f7981 */ /* 0x000164000c1e1920 */
.L_x_42:
[----:B------:R-:W-:Y:S05]  /*2d70*/  BSYNC B1 ;  /* 0x0000000000017941 */ /* 0x000fea0003800000 */
.L_x_41:
        /* <DEDUP_REMOVED lines=10> */
.L_x_44:
[----:B------:R-:W-:Y:S05]  /*2e20*/  BSYNC B1 ;  /* 0x0000000000017941 */ /* 0x000fea0003800000 */
.L_x_43:
[----:B-----5:R-:W-:Y:S01]  /*2e30*/  LOP3.LUT R10, R15, 0xffffe000, RZ, 0xc0, !PT ;  /* 0xffffe0000f0a7812 */ /* 0x020fe200078ec0ff */
[----:B------:R-:W-:Y:S01]  /*2e40*/  BSSY B1, `(.L_x_45) ;  /* 0x0000008000017945 */ /* 0x000fe20003800000 */
[----:B------:R-:W-:-:S03]  /*2e50*/  ISETP.GT.AND P0, PT, R0, 0x8, P0 ;  /* 0x000000080000780c */ /* 0x000fc60000704270 */
[----:B------:R-:W-:-:S04]  /*2e60*/  FMUL R10, R10, R89 ;  /* 0x000000590a0a7220 */ /* 0x000fc80000400000 */
[----:B------:R-:W-:-:S05]  /*2e70*/  FFMA R29, R29, R88, R10 ;  /* 0x000000581d1d7223 */ /* 0x000fca000000000a */
[----:B------:R-:W-:-:S05]  /*2e80*/  F2FP.TF32.F32.PACK_B R29, R29 ;  /* 0x0000001dff1d723e */ /* 0x000fca00024050ff */
[----:B------:R0:W-:Y:S01]  /*2e90*/  @P3 STG.E desc[UR54][R6.64+0x24], R29 ;  /* 0x0000241d06003986 */ /* 0x0001e2000c101936 */
[----:B------:R-:W-:Y:S05]  /*2ea0*/  @!P0 BRA `(.L_x_46) ;  /* 0x0000000000048947 */ /* 0x000fea0003800000 */
[----:B------:R0:W5:Y:S02]  /*2eb0*/  LDG.E.LTC128B R15, desc[UR54][R4.64+0x20] ;  /* 0x00002036040f7981 */ /* 0x000164000c1e1920 */
.L_x_46:
[----:B------:R-:W-:Y:S05]  /*2ec0*/  BSYNC B1 ;  /* 0x0000000000017941 */ /* 0x000fea0003800000 */
.L_x_45:
[----:B-----5:R-:W-:Y:S01]  /*2ed0*/  LOP3.LUT R10, R15, 0xffffe000, RZ, 0xc0, !PT ;  /* 0xffffe0000f0a7812 */ /* 0x020fe200078ec0ff */
[----:B------:R-:W-:Y:S01]  /*2ee0*/  BSSY B1, `(.L_x_47) ;  /* 0x0000008000017945 */ /* 0x000fe20003800000 */
[----:B------:R-:W-:-:S03]  /*2ef0*/  ISETP.GT.AND P1, PT, R0, 0x8, P1 ;  /* 0x000000080000780c */ /* 0x000fc60000f24270 */
[----:B0-----:R-:W-:-:S04]  /*2f00*/  FMUL R11, R10, R89 ;  /* 0x000000590a0b7220 */ /* 0x001fc80000400000 */
[----:B------:R-:W-:-:S05]  /*2f10*/  FFMA R11, R30, R88, R11 ;  /* 0x000000581e0b7223 */ /* 0x000fca000000000b */
[----:B------:R-:W-:-:S05]  /*2f20*/  F2FP.TF32.F32.PACK_B R11, R11 ;  /* 0x0000000bff0b723e */ /* 0x000fca00024050ff */
[----:B------:R0:W-:Y:S01]  /*2f30*/  @P0 STG.E desc[UR54][R8.64+0x20], R11 ;  /* 0x0000200b08000986 */ /* 0x0001e2000c101936 */
[----:B------:R-:W-:Y:S05]  /*2f40*/  @!P1 BRA `(.L_x_48) ;  /* 0x0000000000049947 */ /* 0x000fea0003800000 */
[----:B------:R0:W5:Y:S02]  /*2f50*/  LDG.E.LTC128B R15, desc[UR54][R4.64+0x24] ;  /* 0x00002436040f7981 */ /* 0x000164000c1e1920 */
.L_x_48:
[----:B------:R-:W-:Y:S05]  /*2f60*/  BSYNC B1 ;  /* 0x0000000000017941 */ /* 0x000fea0003800000 */
.L_x_47:
        /* <DEDUP_REMOVED lines=10> */
.L_x_50:
[----:B------:R-:W-:Y:S05]  /*3010*/  BSYNC B1 ;  /* 0x0000000000017941 */ /* 0x000fea0003800000 */
.L_x_49:
[----:B-----5:R-:W-:Y:S01]  /*3020*/  LOP3.LUT R10, R15, 0xffffe000, RZ, 0xc0, !PT ;  /* 0xffffe0000f0a7812 */ /* 0x020fe200078ec0ff */
[----:B------:R-:W-:Y:S01]  /*3030*/  BSSY B1, `(.L_x_51) ;  /* 0x0000009000017945 */ /* 0x000fe20003800000 */
[----:B------:R-:W-:-:S03]  /*3040*/  ISETP.GT.AND P1, PT, R14, 0x11, PT ;  /* 0x000000110e00780c */ /* 0x000fc60003f24270 */
[----:B0-----:R-:W-:Y:S01]  /*3050*/  FMUL R11, R10, R89 ;  /* 0x000000590a0b7220 */ /* 0x001fe20000400000 */
[----:B------:R-:W-:-:S03]  /*3060*/  ISETP.GT.AND P3, PT, R0, RZ, P1 ;  /* 0x000000ff0000720c */ /* 0x000fc60000f64270 */
[----:B------:R-:W-:-:S05]  /*3070*/  FFMA R11, R32, R88, R11 ;  /* 0x00000058200b7223 */ /* 0x000fca000000000b */
[----:B------:R-:W-:-:S05]  /*3080*/  F2FP.TF32.F32.PACK_B R11, R11 ;  /* 0x0000000bff0b723e */ /* 0x000fca00024050ff */
[----:B------:R0:W-:Y:S01]  /*3090*/  @P2 STG.E desc[UR54][R6.64+0x40], R11 ;  /* 0x0000400b06002986 */ /* 0x0001e2000c101936 */
[----:B------:R-:W-:Y:S05]  /*30a0*/  @!P3 BRA `(.L_x_52) ;  /* 0x000000000004b947 */ /* 0x000fea0003800000 */
[----:B------:R0:W5:Y:S02]  /*30b0*/  LDG.E.LTC128B R15, desc[UR54][R2.64+0x44] ;  /* 0x00004436020f7981 */ /* 0x000164000c1e1920 */
.L_x_52:
[----:B------:R-:W-:Y:S05]  /*30c0*/  BSYNC B1 ;  /* 0x0000000000017941 */ /* 0x000fea0003800000 */
.L_x_51:
        /* <DEDUP_REMOVED lines=9> */
.L_x_54:
[----:B------:R-:W-:Y:S05]  /*3160*/  BSYNC B1 ;  /* 0x0000000000017941 */ /* 0x000fea0003800000 */
.L_x_53:
        /* <DEDUP_REMOVED lines=9> */
.L_x_56:
[----:B------:R-:W-:Y:S05]  /*3200*/  BSYNC B1 ;  /* 0x0000000000017941 */ /* 0x000fea0003800000 */
.L_x_55:
        /* <DEDUP_REMOVED lines=10> */
.L_x_58:
[----:B------:R-:W-:Y:S05]  /*32b0*/  BSYNC B1 ;  /* 0x0000000000017941 */ /* 0x000fea0003800000 */
.L_x_57:
        /* <DEDUP_REMOVED lines=10> */
.L_x_60:
[----:B------:R-:W-:Y:S05]  /*3360*/  BSYNC B1 ;  /* 0x0000000000017941 */ /* 0x000fea0003800000 */
.L_x_59:
        /* <DEDUP_REMOVED lines=9> */
.L_x_62:
[----:B------:R-:W-:Y:S05]  /*3400*/  BSYNC B1 ;  /* 0x0000000000017941 */ /* 0x000fea0003800000 */
.L_x_61:
        /* <DEDUP_REMOVED lines=9> */
.L_x_64:
[----:B------:R-:W-:Y:S05]  /*34a0*/  BSYNC B1 ;  /* 0x0000000000017941 */ /* 0x000fea0003800000 */
.L_x_63:
        /* <DEDUP_REMOVED lines=10> */
.L_x_66:
[----:B------:R-:W-:Y:S05]  /*3550*/  BSYNC B1 ;  /* 0x0000000000017941 */ /* 0x000fea0003800000 */
.L_x_65:
        /* <DEDUP_REMOVED lines=10> */
.L_x_68:
[----:B------:R-:W-:Y:S05]  /*3600*/  BSYNC B1 ;  /* 0x0000000000017941 */ /* 0x000fea0003800000 */
.L_x_67:
        /* <DEDUP_REMOVED lines=9> */
.L_x_70:
[----:B------:R-:W-:Y:S05]  /*36a0*/  BSYNC B1 ;  /* 0x0000000000017941 */ /* 0x000fea0003800000 */
.L_x_69:
        /* <DEDUP_REMOVED lines=9> */
.L_x_72:
[----:B------:R-:W-:Y:S05]  /*3740*/  BSYNC B1 ;  /* 0x0000000000017941 */ /* 0x000fea0003800000 */
.L_x_71:
        /* <DEDUP_REMOVED lines=10> */
.L_x_74:
[----:B------:R-:W-:Y:S05]  /*37f0*/  BSYNC B1 ;  /* 0x0000000000017941 */ /* 0x000fea0003800000 */
.L_x_73:
        /* <DEDUP_REMOVED lines=10> */
.L_x_76:
[----:B------:R-:W-:Y:S05]  /*38a0*/  BSYNC B1 ;  /* 0x0000000000017941 */ /* 0x000fea0003800000 */
.L_x_75:
        /* <DEDUP_REMOVED lines=9> */
.L_x_78:
[----:B------:R-:W-:Y:S05]  /*3940*/  BSYNC B1 ;  /* 0x0000000000017941 */ /* 0x000fea0003800000 */
.L_x_77:
        /* <DEDUP_REMOVED lines=9> */
.L_x_80:
[----:B------:R-:W-:Y:S05]  /*39e0*/  BSYNC B1 ;  /* 0x0000000000017941 */ /* 0x000fea0003800000 */
.L_x_79:
        /* <DEDUP_REMOVED lines=10> */
.L_x_82:
[----:B------:R-:W-:Y:S05]  /*3a90*/  BSYNC B1 ;  /* 0x0000000000017941 */ /* 0x000fea0003800000 */
.L_x_81:
        /* <DEDUP_REMOVED lines=10> */
.L_x_84:
[----:B------:R-:W-:Y:S05]  /*3b40*/  BSYNC B1 ;  /* 0x0000000000017941 */ /* 0x000fea0003800000 */
.L_x_83:
        /* <DEDUP_REMOVED lines=9> */
.L_x_86:
[----:B------:R-:W-:Y:S05]  /*3be0*/  BSYNC B1 ;  /* 0x0000000000017941 */ /* 0x000fea0003800000 */
.L_x_85:
        /* <DEDUP_REMOVED lines=9> */
.L_x_88:
[----:B------:R-:W-:Y:S05]  /*3c80*/  BSYNC B1 ;  /* 0x0000000000017941 */ /* 0x000fea0003800000 */
.L_x_87:
        /* <DEDUP_REMOVED lines=10> */
.L_x_90:
[----:B------:R-:W-:Y:S05]  /*3d30*/  BSYNC B1 ;  /* 0x0000000000017941 */ /* 0x000fea0003800000 */
.L_x_89:
        /* <DEDUP_REMOVED lines=10> */
.L_x_92:
[----:B------:R-:W-:Y:S05]  /*3de0*/  BSYNC B1 ;  /* 0x0000000000017941 */ /* 0x000fea0003800000 */
.L_x_91:
        /* <DEDUP_REMOVED lines=9> */
.L_x_94:
[----:B------:R-:W-:Y:S05]  /*3e80*/  BSYNC B1 ;  /* 0x0000000000017941 */ /* 0x000fea0003800000 */
.L_x_93:
        /* <DEDUP_REMOVED lines=9> */
.L_x_96:
[----:B------:R-:W-:Y:S05]  /*3f20*/  BSYNC B1 ;  /* 0x0000000000017941 */ /* 0x000fea0003800000 */
.L_x_95:
        /* <DEDUP_REMOVED lines=10> */
.L_x_98:
[----:B------:R-:W-:Y:S05]  /*3fd0*/  BSYNC B1 ;  /* 0x0000000000017941 */ /* 0x000fea0003800000 */
.L_x_97:
        /* <DEDUP_REMOVED lines=10> */
.L_x_100:
[----:B------:R-:W-:Y:S05]  /*4080*/  BSYNC B1 ;  /* 0x0000000000017941 */ /* 0x000fea0003800000 */
.L_x_99:
        /* <DEDUP_REMOVED lines=9> */
.L_x_102:
[----:B------:R-:W-:Y:S05]  /*4120*/  BSYNC B1 ;  /* 0x0000000000017941 */ /* 0x000fea0003800000 */
.L_x_101:
        /* <DEDUP_REMOVED lines=9> */
.L_x_104:
[----:B------:R-:W-:Y:S05]  /*41c0*/  BSYNC B1 ;  /* 0x0000000000017941 */ /* 0x000fea0003800000 */
.L_x_103:
        /* <DEDUP_REMOVED lines=10> */
.L_x_106:
[----:B------:R-:W-:Y:S05]  /*4270*/  BSYNC B1 ;  /* 0x0000000000017941 */ /* 0x000fea0003800000 */
.L_x_105:
        /* <DEDUP_REMOVED lines=10> */
.L_x_108:
[----:B------:R-:W-:Y:S05]  /*4320*/  BSYNC B1 ;  /* 0x0000000000017941 */ /* 0x000fea0003800000 */
.L_x_107:
        /* <DEDUP_REMOVED lines=9> */
.L_x_110:
[----:B------:R-:W-:Y:S05]  /*43c0*/  BSYNC B1 ;  /* 0x0000000000017941 */ /* 0x000fea0003800000 */
.L_x_109:
        /* <DEDUP_REMOVED lines=9> */
.L_x_112:
[----:B------:R-:W-:Y:S05]  /*4460*/  BSYNC B1 ;  /* 0x0000000000017941 */ /* 0x000fea0003800000 */
.L_x_111:
        /* <DEDUP_REMOVED lines=10> */
.L_x_114:
[----:B------:R-:W-:Y:S05]  /*4510*/  BSYNC B1 ;  /* 0x0000000000017941 */ /* 0x000fea0003800000 */
.L_x_113:
        /* <DEDUP_REMOVED lines=10> */
.L_x_116:
[----:B------:R-:W-:Y:S05]  /*45c0*/  BSYNC B1 ;  /* 0x0000000000017941 */ /* 0x000fea0003800000 */
.L_x_115:
        /* <DEDUP_REMOVED lines=9> */
.L_x_118:
[----:B------:R-:W-:Y:S05]  /*4660*/  BSYNC B1 ;  /* 0x0000000000017941 */ /* 0x000fea0003800000 */
.L_x_117:
        /* <DEDUP_REMOVED lines=9> */
.L_x_120:
[----:B------:R-:W-:Y:S05]  /*4700*/  BSYNC B1 ;  /* 0x0000000000017941 */ /* 0x000fea0003800000 */
.L_x_119:
        /* <DEDUP_REMOVED lines=10> */
.L_x_122:
[----:B------:R-:W-:Y:S05]  /*47b0*/  BSYNC B1 ;  /* 0x0000000000017941 */ /* 0x000fea0003800000 */
.L_x_121:
        /* <DEDUP_REMOVED lines=10> */
.L_x_124:
[----:B------:R-:W-:Y:S05]  /*4860*/  BSYNC B1 ;  /* 0x0000000000017941 */ /* 0x000fea0003800000 */
.L_x_123:
        /* <DEDUP_REMOVED lines=9> */
.L_x_126:
[----:B------:R-:W-:Y:S05]  /*4900*/  BSYNC B1 ;  /* 0x0000000000017941 */ /* 0x000fea0003800000 */
.L_x_125:
        /* <DEDUP_REMOVED lines=9> */
.L_x_128:
[----:B------:R-:W-:Y:S05]  /*49a0*/  BSYNC B1 ;  /* 0x0000000000017941 */ /* 0x000fea0003800000 */
.L_x_127:
        /* <DEDUP_REMOVED lines=10> */
.L_x_130:
[----:B------:R-:W-:Y:S05]  /*4a50*/  BSYNC B1 ;  /* 0x0000000000017941 */ /* 0x000fea0003800000 */
.L_x_129:
        /* <DEDUP_REMOVED lines=10> */
.L_x_132:
[----:B------:R-:W-:Y:S05]  /*4b00*/  BSYNC B1 ;  /* 0x0000000000017941 */ /* 0x000fea0003800000 */
.L_x_131:
        /* <DEDUP_REMOVED lines=9> */
.L_x_134:
[----:B------:R-:W-:Y:S05]  /*4ba0*/  BSYNC B1 ;  /* 0x0000000000017941 */ /* 0x000fea0003800000 */
.L_x_133:
        /* <DEDUP_REMOVED lines=9> */
.L_x_136:
[----:B------:R-:W-:Y:S05]  /*4c40*/  BSYNC B1 ;  /* 0x0000000000017941 */ /* 0x000fea0003800000 */
.L_x_135:
        /* <DEDUP_REMOVED lines=10> */
.L_x_138:
[----:B------:R-:W-:Y:S05]  /*4cf0*/  BSYNC B1 ;  /* 0x0000000000017941 */ /* 0x000fea0003800000 */
.L_x_137:
        /* <DEDUP_REMOVED lines=10> */
.L_x_140:
[----:B------:R-:W-:Y:S05]  /*4da0*/  BSYNC B1 ;  /* 0x0000000000017941 */ /* 0x000fea0003800000 */
.L_x_139:
        /* <DEDUP_REMOVED lines=9> */
.L_x_142:
[----:B------:R-:W-:Y:S05]  /*4e40*/  BSYNC B1 ;  /* 0x0000000000017941 */ /* 0x000fea0003800000 */
.L_x_141:
        /* <DEDUP_REMOVED lines=9> */
.L_x_144:
[----:B------:R-:W-:Y:S05]  /*4ee0*/  BSYNC B1 ;  /* 0x0000000000017941 */ /* 0x000fea0003800000 */
.L_x_143:
        /* <DEDUP_REMOVED lines=10> */
.L_x_146:
[----:B------:R-:W-:Y:S05]  /*4f90*/  BSYNC B1 ;  /* 0x0000000000017941 */ /* 0x000fea0003800000 */
.L_x_145:
        /* <DEDUP_REMOVED lines=10> */
.L_x_148:
[----:B------:R-:W-:Y:S05]  /*5040*/  BSYNC B1 ;  /* 0x0000000000017941 */ /* 0x000fea0003800000 */
.L_x_147:
        /* <DEDUP_REMOVED lines=9> */
.L_x_150:
[----:B------:R-:W-:Y:S05]  /*50e0*/  BSYNC B1 ;  /* 0x0000000000017941 */ /* 0x000fea0003800000 */
.L_x_149:
        /* <DEDUP_REMOVED lines=9> */
.L_x_152:
[----:B------:R-:W-:Y:S05]  /*5180*/  BSYNC B1 ;  /* 0x0000000000017941 */ /* 0x000fea0003800000 */
.L_x_151:
        /* <DEDUP_REMOVED lines=10> */
.L_x_154:
[----:B------:R-:W-:Y:S05]  /*5230*/  BSYNC B1 ;  /* 0x0000000000017941 */ /* 0x000fea0003800000 */
.L_x_153:
        /* <DEDUP_REMOVED lines=10> */
.L_x_156:
[----:B------:R-:W-:Y:S05]  /*52e0*/  BSYNC B1 ;  /* 0x0000000000017941 */ /* 0x000fea0003800000 */
.L_x_155:
[----:B01---5:R-:W-:Y:S01]  /*52f0*/  LOP3.LUT R2, R15, 0xffffe000, RZ, 0xc0, !PT ;  /* 0xffffe0000f027812 */ /* 0x023fe200078ec0ff */
        /* <DEDUP_REMOVED lines=8> */
.L_x_158:
[----:B------:R-:W-:Y:S05]  /*5380*/  BSYNC B1 ;  /* 0x0000000000017941 */ /* 0x000fea0003800000 */
.L_x_157:
[----:B-----5:R-:W-:Y:S01]  /*5390*/  LOP3.LUT R2, R15, 0xffffe000, RZ, 0xc0, !PT ;  /* 0xffffe0000f027812 */ /* 0x020fe200078ec0ff */
[----:B------:R-:W-:Y:S01]  /*53a0*/  BSSY B1, `(.L_x_159) ;  /* 0x000000a000017945 */ /* 0x000fe20003800000 */
[----:B------:R-:W-:-:S03]  /*53b0*/  ISETP.GT.AND P1, PT, R0, 0x8, P1 ;  /* 0x000000080000780c */ /* 0x000fc60000f24270 */
[----:B------:R-:W-:Y:S01]  /*53c0*/  FMUL R3, R2, R89 ;  /* 0x0000005902037220 */ /* 0x000fe20000400000 */
[----:B------:R-:W-:-:S03]  /*53d0*/  @P0 IMAD.MOV.U32 R2, RZ, RZ, R8 ;  /* 0x000000ffff020224 */ /* 0x000fc600078e0008 */
[----:B0-----:R-:W-:Y:S01]  /*53e0*/  FFMA R7, R86, R88, R3 ;  /* 0x0000005856077223 */ /* 0x001fe20000000003 */
[----:B------:R-:W-:-:S04]  /*53f0*/  @P0 IMAD.MOV.U32 R3, RZ, RZ, R9 ;  /* 0x000000ffff030224 */ /* 0x000fc800078e0009 */
[----:B------:R-:W-:-:S05]  /*5400*/  F2FP.TF32.F32.PACK_B R7, R7 ;  /* 0x00000007ff07723e */ /* 0x000fca00024050ff */
[----:B------:R0:W-:Y:S01]  /*5410*/  @P0 STG.E desc[UR54][R2.64+0x1e0], R7 ;  /* 0x0001e00702000986 */ /* 0x0001e2000c101936 */
[----:B------:R-:W-:Y:S05]  /*5420*/  @!P1 BRA `(.L_x_160) ;  /* 0x0000000000049947 */ /* 0x000fea0003800000 */
[----:B------:R0:W5:Y:S02]  /*5430*/  LDG.E.LTC128B R15, desc[UR54][R4.64+0x1e4] ;  /* 0x0001e436040f7981 */ /* 0x000164000c1e1920 */
.L_x_160:
[----:B------:R-:W-:Y:S05]  /*5440*/  BSYNC B1 ;  /* 0x0000000000017941 */ /* 0x000fea0003800000 */
.L_x_159:
[----:B------:R-:W-:Y:S05]  /*5450*/  @!P1 BRA `(.L_x_161) ;  /* 0x0000001000b09947 */ /* 0x000fea0003800000 */
[----:B-----5:R-:W-:-:S05]  /*5460*/  LOP3.LUT R0, R15, 0xffffe000, RZ, 0xc0, !PT ;  /* 0xffffe0000f007812 */ /* 0x020fca00078ec0ff */
[----:B------:R-:W-:-:S04]  /*5470*/  FMUL R0, R0, R89 ;  /* 0x0000005900007220 */ /* 0x000fc80000400000 */
[----:B------:R-:W-:-:S05]  /*5480*/  FFMA R87, R87, R88, R0 ;  /* 0x0000005857577223 */ /* 0x000fca0000000000 */
[----:B------:R-:W-:-:S05]  /*5490*/  F2FP.TF32.F32.PACK_B R87, R87 ;  /* 0x00000057ff57723e */ /* 0x000fca00024050ff */
[----:B------:R0:W-:Y:S01]  /*54a0*/  STG.E desc[UR54][R8.64+0x1e4], R87 ;  /* 0x0001e45708007986 */ /* 0x0001e2000c101936 */
[----:B------:R-:W-:Y:S05]  /*54b0*/  BRA `(.L_x_161) ;  /* 0x0000001000987947 */ /* 0x000fea0003800000 */
.L_x_36:
[----:B------:R-:W-:Y:S01]  /*54c0*/  ULDC.64 UR4, c[0x0][0x5c0] ;  /* 0x0001700000047ab9 */ /* 0x000fe20000000a00 */
[-C--:B------:R-:W-:Y:S01]  /*54d0*/  FMUL R9, R24, R88.reuse ;  /* 0x0000005818097220 */ /* 0x080fe20000400000 */
[----:B------:R-:W-:Y:S01]  /*54e0*/  LEA R2, P1, R102, UR4, 0x2 ;  /* 0x0000000466027c11 */ /* 0x000fe2000f8210ff */
[-C--:B------:R-:W-:Y:S01]  /*54f0*/  FMUL R25, R25, R88.reuse ;  /* 0x0000005819197220 */ /* 0x080fe20000400000 */
[----:B------:R-:W-:Y:S01]  /*5500*/  ISETP.GT.AND P3, PT, R14, 0x1, PT ;  /* 0x000000010e00780c */ /* 0x000fe20003f64270 */
[-C--:B------:R-:W-:Y:S01]  /*5510*/  FMUL R27, R27, R88.reuse ;  /* 0x000000581b1b7220 */ /* 0x080fe20000400000 */
[----:B------:R-:W-:Y:S01]  /*5520*/  F2FP.TF32.F32.PACK_B R9, R9 ;  /* 0x00000009ff09723e */ /* 0x000fe200024050ff */
[-C--:B------:R-:W-:Y:S01]  /*5530*/  FMUL R29, R29, R88.reuse ;  /* 0x000000581d1d7220 */ /* 0x080fe20000400000 */
[----:B------:R-:W-:Y:S01]  /*5540*/  LEA.HI.X R3, R102, UR5, R7, 0x2, P1 ;  /* 0x0000000566037c11 */ /* 0x000fe200088f1407 */
[-C--:B------:R-:W-:Y:S01]  /*5550*/  FMUL R7, R26, R88.reuse ;  /* 0x000000581a077220 */ /* 0x080fe20000400000 */
[----:B------:R-:W-:Y:S01]  /*5560*/  ISETP.GT.AND P1, PT, R0, RZ, P3 ;  /* 0x000000ff0000720c */ /* 0x000fe20001f24270 */
[-C--:B------:R-:W-:Y:S01]  /*5570*/  FMUL R11, R30, R88.reuse ;  /* 0x000000581e0b7220 */ /* 0x080fe20000400000 */
[----:B------:R-:W-:Y:S01]  /*5580*/  F2FP.TF32.F32.PACK_B R25, R25 ;  /* 0x00000019ff19723e */ /* 0x000fe200024050ff */
[----:B------:R0:W-:Y:S01]  /*5590*/  @P2 STG.E desc[UR54][R2.64], R9 ;  /* 0x0000000902002986 */ /* 0x0001e2000c101936 */
[----:B------:R-:W-:Y:S01]  /*55a0*/  ISETP.GT.AND P2, PT, R0, 0x8, P0 ;  /* 0x000000080000780c */ /* 0x000fe20000744270 */
[-C--:B------:R-:W-:Y:S01]  /*55b0*/  FMUL R31, R31, R88.reuse ;  /* 0x000000581f1f7220 */ /* 0x080fe20000400000 */
[----:B------:R-:W-:Y:S01]  /*55c0*/  ISETP.GT.AND P0, PT, R14, 0x8, PT ;  /* 0x000000080e00780c */ /* 0x000fe20003f04270 */
[-C--:B------:R-:W-:Y:S01]  /*55d0*/  FMUL R33, R33, R88.reuse ;  /* 0x0000005821217220 */ /* 0x080fe20000400000 */
[----:B------:R-:W-:Y:S01]  /*55e0*/  SHF.L.U64.HI R5, R95, 0x2, R94 ;  /* 0x000000025f057819 */ /* 0x000fe2000001025e */
[----:B------:R-:W-:Y:S01]  /*55f0*/  FMUL R35, R35, R88 ;  /* 0x0000005823237220 */ /* 0x000fe20000400000 */
[----:B------:R-:W-:Y:S01]  /*5600*/  LEA R4, P4, R95, R2, 0x2 ;  /* 0x000000025f047211 */ /* 0x000fe200078810ff */
[-C--:B------:R-:W-:Y:S01]  /*5610*/  FMUL R37, R37, R88.reuse ;  /* 0x0000005825257220 */ /* 0x080fe20000400000 */
[C---:B------:R-:W-:Y:S01]  /*5620*/  ISETP.GT.AND P3, PT, R0.reuse, 0x8, P3 ;  /* 0x000000080000780c */ /* 0x040fe20001f64270 */
[----:B------:R-:W-:Y:S01]  /*5630*/  @P1 STG.E desc[UR54][R2.64+0x4], R25 ;  /* 0x0000041902001986 */ /* 0x000fe2000c101936 */
[----:B------:R-:W-:Y:S01]  /*5640*/  ISETP.GT.AND P5, PT, R0, RZ, P0 ;  /* 0x000000ff0000720c */ /* 0x000fe200007a4270 */
[----:B------:R-:W-:Y:S01]  /*5650*/  IMAD.X R5, R5, 0x1, R3, P4 ;  /* 0x0000000105057824 */ /* 0x000fe200020e0603 */
[----:B------:R-:W-:Y:S01]  /*5660*/  F2FP.TF32.F32.PACK_B R7, R7 ;  /* 0x00000007ff07723e */ /* 0x000fe200024050ff */
[-C--:B0-----:R-:W-:Y:S01]  /*5670*/  FMUL R9, R28, R88.reuse ;  /* 0x000000581c097220 */ /* 0x081fe20000400000 */
[----:B------:R-:W-:Y:S01]  /*5680*/  ISETP.GT.AND P1, PT, R14, 0x9, PT ;  /* 0x000000090e00780c */ /* 0x000fe20003f24270 */
[-C--:B------:R-:W-:Y:S01]  /*5690*/  FMUL R39, R39, R88.reuse ;  /* 0x0000005827277220 */ /* 0x080fe20000400000 */
[----:B------:R-:W-:Y:S01]  /*56a0*/  F2FP.TF32.F32.PACK_B R27, R27 ;  /* 0x0000001bff1b723e */ /* 0x000fe200024050ff */
[----:B------:R0:W-:Y:S01]  /*56b0*/  @P2 STG.E desc[UR54][R4.64], R7 ;  /* 0x0000000704002986 */ /* 0x0001e2000c101936 */
[----:B------:R-:W-:Y:S01]  /*56c0*/  F2FP.TF32.F32.PACK_B R9, R9 ;  /* 0x00000009ff09723e */ /* 0x000fe200024050ff */
[-C--:B------:R-:W-:Y:S01]  /*56d0*/  FMUL R41, R41, R88.reuse ;  /* 0x0000005829297220 */ /* 0x080fe20000400000 */
[C---:B------:R-:W-:Y:S01]  /*56e0*/  ISETP.GT.AND P4, PT, R0.reuse, RZ, P1 ;  /* 0x000000ff0000720c */ /* 0x040fe20000f84270 */
[----:B------:R-:W-:Y:S01]  /*56f0*/  @P3 STG.E desc[UR54][R4.64+0x4], R27 ;  /* 0x0000041b04003986 */ /* 0x000fe2000c101936 */
[----:B------:R-:W-:Y:S01]  /*5700*/  ISETP.GT.AND P2, PT, R0, 0x8, P0 ;  /* 0x000000080000780c */ /* 0x000fe20000744270 */
[-C--:B------:R-:W-:Y:S01]  /*5710*/  FMUL R43, R43, R88.reuse ;  /* 0x000000582b2b7220 */ /* 0x080fe20000400000 */
[----:B------:R-:W-:Y:S01]  /*5720*/  ISETP.GT.AND P0, PT, R14, 0x10, PT ;  /* 0x000000100e00780c */ /* 0x000fe20003f04270 */
[----:B------:R1:W-:Y:S01]  /*5730*/  @P5 STG.E desc[UR54][R2.64+0x20], R9 ;  /* 0x0000200902005986 */ /* 0x0003e2000c101936 */
[C---:B------:R-:W-:Y:S01]  /*5740*/  ISETP.GT.AND P3, PT, R0.reuse, 0x8, P1 ;  /* 0x000000080000780c */ /* 0x040fe20000f64270 */
[-C--:B------:R-:W-:Y:S01]  /*5750*/  FMUL R45, R45, R88.reuse ;  /* 0x000000582d2d7220 */ /* 0x080fe20000400000 */
[----:B------:R-:W-:Y:S01]  /*5760*/  ISETP.GT.AND P5, PT, R0, RZ, P0 ;  /* 0x000000ff0000720c */ /* 0x000fe200007a4270 */
[-C--:B0-----:R-:W-:Y:S01]  /*5770*/  FMUL R7, R32, R88.reuse ;  /* 0x0000005820077220 */ /* 0x081fe20000400000 */
[----:B------:R-:W-:Y:S01]  /*5780*/  F2FP.TF32.F32.PACK_B R29, R29 ;  /* 0x0000001dff1d723e */ /* 0x000fe200024050ff */
[-C--:B------:R-:W-:Y:S01]  /*5790*/  FMUL R47, R47, R88.reuse ;  /* 0x000000582f2f7220 */ /* 0x080fe20000400000 */
[----:B------:R-:W-:Y:S01]  /*57a0*/  F2FP.TF32.F32.PACK_B R11, R11 ;  /* 0x0000000bff0b723e */ /* 0x000fe200024050ff */
[-C--:B------:R-:W-:Y:S01]  /*57b0*/  FMUL R49, R49, R88.reuse ;  /* 0x0000005831317220 */ /* 0x080fe20000400000 */
[----:B------:R-:W-:Y:S01]  /*57c0*/  ISETP.GT.AND P1, PT, R14, 0x11, PT ;  /* 0x000000110e00780c */ /* 0x000fe20003f24270 */
[----:B------:R-:W-:Y:S01]  /*57d0*/  @P4 STG.E desc[UR54][R2.64+0x24], R29 ;  /* 0x0000241d02004986 */ /* 0x000fe2000c101936 */
[----:B------:R-:W-:Y:S01]  /*57e0*/  F2FP.TF32.F32.PACK_B R31, R31 ;  /* 0x0000001fff1f723e */ /* 0x000fe200024050ff */
[-C--:B-1----:R-:W-:Y:S01]  /*57f0*/  FMUL R9, R34, R88.reuse ;  /* 0x0000005822097220 */ /* 0x082fe20000400000 */
[----:B------:R-:W-:Y:S01]  /*5800*/  F2FP.TF32.F32.PACK_B R7, R7 ;  /* 0x00000007ff07723e */ /* 0x000fe200024050ff */
[----:B------:R0:W-:Y:S01]  /*5810*/  @P2 STG.E desc[UR54][R4.64+0x20], R11 ;  /* 0x0000200b04002986 */ /* 0x0001e2000c101936 */
[C---:B------:R-:W-:Y:S01]  /*5820*/  ISETP.GT.AND P4, PT, R0.reuse, RZ, P1 ;  /* 0x000000ff0000720c */ /* 0x040fe20000f84270 */
[-C--:B------:R-:W-:Y:S01]  /*5830*/  FMUL R51, R51, R88.reuse ;  /* 0x0000005833337220 */ /* 0x080fe20000400000 */
[----:B------:R-:W-:Y:S01]  /*5840*/  ISETP.GT.AND P2, PT, R0, 0x8, P0 ;  /* 0x000000080000780c */ /* 0x000fe20000744270 */
[----:B------:R-:W-:Y:S01]  /*5850*/  @P3 STG.E desc[UR54][R4.64+0x24], R31 ;  /* 0x0000241f04003986 */ /* 0x000fe2000c101936 */
[----:B------:R-:W-:Y:S01]  /*5860*/  ISETP.GT.AND P0, PT, R14, 0x18, PT ;  /* 0x000000180e00780c */ /* 0x000fe20003f04270 */
[-C--:B------:R-:W-:Y:S01]  /*5870*/  FMUL R53, R53, R88.reuse ;  /* 0x0000005835357220 */ /* 0x080fe20000400000 */
[C---:B------:R-:W-:Y:S01]  /*5880*/  ISETP.GT.AND P3, PT, R0.reuse, 0x8, P1 ;  /* 0x000000080000780c */ /* 0x040fe20000f64270 */
[----:B------:R1:W-:Y:S01]  /*5890*/  @P5 STG.E desc[UR54][R2.64+0x40], R7 ;  /* 0x0000400702005986 */ /* 0x0003e2000c101936 */
[----:B------:R-:W-:Y:S01]  /*58a0*/  ISETP.GT.AND P5, PT, R0, RZ, P0 ;  /* 0x000000ff0000720c */ /* 0x000fe200007a4270 */
[-C--:B------:R-:W-:Y:S01]  /*58b0*/  FMUL R55, R55, R88.reuse ;  /* 0x0000005837377220 */ /* 0x080fe20000400000 */
[----:B------:R-:W-:Y:S01]  /*58c0*/  F2FP.TF32.F32.PACK_B R33, R33 ;  /* 0x00000021ff21723e */ /* 0x000fe200024050ff */
[-C--:B0-----:R-:W-:Y:S01]  /*58d0*/  FMUL R11, R38, R88.reuse ;  /* 0x00000058260b7220 */ /* 0x081fe20000400000 */
[----:B------:R-:W-:Y:S01]  /*58e0*/  F2FP.TF32.F32.PACK_B R9, R9 ;  /* 0x00000009ff09723e */ /* 0x000fe200024050ff */
[-C--:B------:R-:W-:Y:S01]  /*58f0*/  FMUL R57, R57, R88.reuse ;  /* 0x0000005839397220 */ /* 0x080fe20000400000 */
[----:B------:R-:W-:Y:S01]  /*5900*/  ISETP.GT.AND P1, PT, R14, 0x19, PT ;  /* 0x000000190e00780c */ /* 0x000fe20003f24270 */
[----:B------:R-:W-:Y:S01]  /*5910*/  @P4 STG.E desc[UR54][R2.64+0x44], R33 ;  /* 0x0000442102004986 */ /* 0x000fe2000c101936 */
[----:B------:R-:W-:Y:S01]  /*5920*/  F2FP.TF32.F32.PACK_B R35, R35 ;  /* 0x00000023ff23723e */ /* 0x000fe200024050ff */
[-C--:B------:R-:W-:Y:S01]  /*5930*/  FMUL R59, R59, R88.reuse ;  /* 0x000000583b3b7220 */ /* 0x080fe20000400000 */
[----:B------:R-:W-:Y:S01]  /*5940*/  ISETP.GT.AND P4, PT, R0, RZ, P1 ;  /* 0x000000ff0000720c */ /* 0x000fe20000f84270 */
[-C--:B-1----:R-:W-:Y:S01]  /*5950*/  FMUL R7, R36, R88.reuse ;  /* 0x0000005824077220 */ /* 0x082fe20000400000 */
[----:B------:R0:W-:Y:S01]  /*5960*/  @P2 STG.E desc[UR54][R4.64+0x40], R9 ;  /* 0x0000400904002986 */ /* 0x0001e2000c101936 */
[----:B------:R-:W-:Y:S01]  /*5970*/  ISETP.GT.AND P2, PT, R0, 0x8, P0 ;  /* 0x000000080000780c */ /* 0x000fe20000744270 */
[-C--:B------:R-:W-:Y:S01]  /*5980*/  FMUL R61, R61, R88.reuse ;  /* 0x000000583d3d7220 */ /* 0x080fe20000400000 */
[----:B------:R-:W-:Y:S01]  /*5990*/  ISETP.GT.AND P0, PT, R14, 0x20, PT ;  /* 0x000000200e00780c */ /* 0x000fe20003f04270 */
[----:B------:R-:W-:Y:S01]  /*59a0*/  @P3 STG.E desc[UR54][R4.64+0x44], R35 ;  /* 0x0000442304003986 */ /* 0x000fe2000c101936 */
[----:B------:R-:W-:Y:S01]  /*59b0*/  F2FP.TF32.F32.PACK_B R7, R7 ;  /* 0x00000007ff07723e */ /* 0x000fe200024050ff */
[-C--:B------:R-:W-:Y:S01]  /*59c0*/  FMUL R63, R63, R88.reuse ;  /* 0x000000583f3f7220 */ /* 0x080fe20000400000 */
[C---:B------:R-:W-:Y:S01]  /*59d0*/  ISETP.GT.AND P3, PT, R0.reuse, 0x8, P1 ;  /* 0x000000080000780c */ /* 0x040fe20000f64270 */
[-C--:B------:R-:W-:Y:S01]  /*59e0*/  FMUL R65, R65, R88.reuse ;  /* 0x0000005841417220 */ /* 0x080fe20000400000 */
[----:B------:R-:W-:Y:S01]  /*59f0*/  F2FP.TF32.F32.PACK_B R37, R37 ;  /* 0x00000025ff25723e */ /* 0x000fe200024050ff */
[----:B------:R1:W-:Y:S01]  /*5a00*/  @P5 STG.E desc[UR54][R2.64+0x60], R7 ;  /* 0x0000600702005986 */ /* 0x0003e2000c101936 */
[----:B------:R-:W-:Y:S01]  /*5a10*/  ISETP.GT.AND P5, PT, R0, RZ, P0 ;  /* 0x000000ff0000720c */ /* 0x000fe200007a4270 */
[-C--:B0-----:R-:W-:Y:S01]  /*5a20*/  FMUL R9, R42, R88.reuse ;  /* 0x000000582a097220 */ /* 0x081fe20000400000 */
[----:B------:R-:W-:Y:S01]  /*5a30*/  F2FP.TF32.F32.PACK_B R11, R11 ;  /* 0x0000000bff0b723e */ /* 0x000fe200024050ff */
[----:B------:R-:W-:Y:S01]  /*5a40*/  @P4 STG.E desc[UR54][R2.64+0x64], R37 ;  /* 0x0000642502004986 */ /* 0x000fe2000c101936 */
[----:B------:R-:W-:Y:S01]  /*5a50*/  ISETP.GT.AND P1, PT, R14, 0x21, PT ;  /* 0x000000210e00780c */ /* 0x000fe20003f24270 */
[-C--:B------:R-:W-:Y:S01]  /*5a60*/  FMUL R67, R67, R88.reuse ;  /* 0x0000005843437220 */ /* 0x080fe20000400000 */
[----:B------:R-:W-:Y:S01]  /*5a70*/  F2FP.TF32.F32.PACK_B R39, R39 ;  /* 0x00000027ff27723e */ /* 0x000fe200024050ff */
[----:B------:R0:W-:Y:S01]  /*5a80*/  @P2 STG.E desc[UR54][R4.64+0x60], R11 ;  /* 0x0000600b04002986 */ /* 0x0001e2000c101936 */
[C---:B------:R-:W-:Y:S01]  /*5a90*/  ISETP.GT.AND P4, PT, R0.reuse, RZ, P1 ;  /* 0x000000ff0000720c */ /* 0x040fe20000f84270 */
[-C--:B------:R-:W-:Y:S01]  /*5aa0*/  FMUL R69, R69, R88.reuse ;  /* 0x0000005845457220 */ /* 0x080fe20000400000 */
[----:B------:R-:W-:Y:S01]  /*5ab0*/  ISETP.GT.AND P2, PT, R0, 0x8, P0 ;  /* 0x000000080000780c */ /* 0x000fe20000744270 */
[-C--:B-1----:R-:W-:Y:S01]  /*5ac0*/  FMUL R7, R40, R88.reuse ;  /* 0x0000005828077220 */ /* 0x082fe20000400000 */
[----:B------:R-:W-:Y:S01]  /*5ad0*/  ISETP.GT.AND P0, PT, R14, 0x28, PT ;  /* 0x000000280e00780c */ /* 0x000fe20003f04270 */
[----:B------:R-:W-:Y:S01]  /*5ae0*/  @P3 STG.E desc[UR54][R4.64+0x64], R39 ;  /* 0x0000642704003986 */ /* 0x000fe2000c101936 */
[----:B------:R-:W-:Y:S01]  /*5af0*/  ISETP.GT.AND P3, PT, R0, 0x8, P1 ;  /* 0x000000080000780c */ /* 0x000fe20000f64270 */
[-C--:B------:R-:W-:Y:S01]  /*5b00*/  FMUL R71, R71, R88.reuse ;  /* 0x0000005847477220 */ /* 0x080fe20000400000 */
[----:B------:R-:W-:Y:S01]  /*5b10*/  F2FP.TF32.F32.PACK_B R7, R7 ;  /* 0x00000007ff07723e */ /* 0x000fe200024050ff */
[-C--:B------:R-:W-:Y:S01]  /*5b20*/  FMUL R73, R73, R88.reuse ;  /* 0x0000005849497220 */ /* 0x080fe20000400000 */
[----:B------:R-:W-:Y:S01]  /*5b30*/  F2FP.TF32.F32.PACK_B R41, R41 ;  /* 0x00000029ff29723e */ /* 0x000fe200024050ff */
[-C--:B0-----:R-:W-:Y:S01]  /*5b40*/  FMUL R11, R46, R88.reuse ;  /* 0x000000582e0b7220 */ /* 0x081fe20000400000 */
[----:B------:R-:W-:Y:S01]  /*5b50*/  F2FP.TF32.F32.PACK_B R9, R9 ;  /* 0x00000009ff09723e */ /* 0x000fe200024050ff */
[----:B------:R0:W-:Y:S01]  /*5b60*/  @P5 STG.E desc[UR54][R2.64+0x80], R7 ;  /* 0x0000800702005986 */ /* 0x0001e2000c101936 */
[----:B------:R-:W-:Y:S01]  /*5b70*/  ISETP.GT.AND P5, PT, R0, RZ, P0 ;  /* 0x000000ff0000720c */ /* 0x000fe200007a4270 */
[-C--:B------:R-:W-:Y:S01]  /*5b80*/  FMUL R75, R75, R88.reuse ;  /* 0x000000584b4b7220 */ /* 0x080fe20000400000 */
[----:B------:R-:W-:Y:S01]  /*5b90*/  ISETP.GT.AND P1, PT, R14, 0x29, PT ;  /* 0x000000290e00780c */ /* 0x000fe20003f24270 */
[----:B------:R-:W-:Y:S01]  /*5ba0*/  @P4 STG.E desc[UR54][R2.64+0x84], R41 ;  /* 0x0000842902004986 */ /* 0x000fe2000c101936 */
[----:B------:R-:W-:Y:S01]  /*5bb0*/  F2FP.TF32.F32.PACK_B R43, R43 ;  /* 0x0000002bff2b723e */ /* 0x000fe200024050ff */
[-C--:B------:R-:W-:Y:S01]  /*5bc0*/  FMUL R77, R77, R88.reuse ;  /* 0x000000584d4d7220 */ /* 0x080fe20000400000 */
[C---:B------:R-:W-:Y:S01]  /*5bd0*/  ISETP.GT.AND P4, PT, R0.reuse, RZ, P1 ;  /* 0x000000ff0000720c */ /* 0x040fe20000f84270 */
[----:B------:R1:W-:Y:S01]  /*5be0*/  @P2 STG.E desc[UR54][R4.64+0x80], R9 ;  /* 0x0000800904002986 */ /* 0x0003e2000c101936 */
[----:B------:R-:W-:Y:S01]  /*5bf0*/  ISETP.GT.AND P2, PT, R0, 0x8, P0 ;  /* 0x000000080000780c */ /* 0x000fe20000744270 */
[-C--:B------:R-:W-:Y:S01]  /*5c00*/  FMUL R79, R79, R88.reuse ;  /* 0x000000584f4f7220 */ /* 0x080fe20000400000 */
[----:B------:R-:W-:Y:S01]  /*5c10*/  ISETP.GT.AND P0, PT, R14, 0x30, PT ;  /* 0x000000300e00780c */ /* 0x000fe20003f04270 */
[-C--:B0-----:R-:W-:Y:S01]  /*5c20*/  FMUL R7, R44, R88.reuse ;  /* 0x000000582c077220 */ /* 0x081fe20000400000 */
[----:B------:R-:W-:Y:S01]  /*5c30*/  @P3 STG.E desc[UR54][R4.64+0x84], R43 ;  /* 0x0000842b04003986 */ /* 0x000fe2000c101936 */
[----:B------:R-:W-:Y:S01]  /*5c40*/  ISETP.GT.AND P3, PT, R0, 0x8, P1 ;  /* 0x000000080000780c */ /* 0x000fe20000f64270 */
[-C--:B------:R-:W-:Y:S01]  /*5c50*/  FMUL R81, R81, R88.reuse ;  /* 0x0000005851517220 */ /* 0x080fe20000400000 */
[----:B------:R-:W-:Y:S01]  /*5c60*/  F2FP.TF32.F32.PACK_B R45, R45 ;  /* 0x0000002dff2d723e */ /* 0x000fe200024050ff */
[-C--:B------:R-:W-:Y:S01]  /*5c70*/  FMUL R83, R83, R88.reuse ;  /* 0x0000005853537220 */ /* 0x080fe20000400000 */
[----:B------:R-:W-:Y:S01]  /*5c80*/  F2FP.TF32.F32.PACK_B R7, R7 ;  /* 0x00000007ff07723e */ /* 0x000fe200024050ff */
[-C--:B------:R-:W-:Y:S01]  /*5c90*/  FMUL R13, R84, R88.reuse ;  /* 0x00000058540d7220 */ /* 0x080fe20000400000 */
[----:B------:R-:W-:Y:S01]  /*5ca0*/  F2FP.TF32.F32.PACK_B R11, R11 ;  /* 0x0000000bff0b723e */ /* 0x000fe200024050ff */
[-C--:B-1----:R-:W-:Y:S01]  /*5cb0*/  FMUL R9, R50, R88.reuse ;  /* 0x0000005832097220 */ /* 0x082fe20000400000 */
[----:B------:R-:W-:Y:S01]  /*5cc0*/  ISETP.GT.AND P1, PT, R14, 0x31, PT ;  /* 0x000000310e00780c */ /* 0x000fe20003f24270 */
[----:B------:R0:W-:Y:S01]  /*5cd0*/  @P5 STG.E desc[UR54][R2.64+0xa0], R7 ;  /* 0x0000a00702005986 */ /* 0x0001e2000c101936 */
[C---:B------:R-:W-:Y:S01]  /*5ce0*/  ISETP.GT.AND P5, PT, R0.reuse, RZ, P0 ;  /* 0x000000ff0000720c */ /* 0x040fe200007a4270 */
[-C--:B------:R-:W-:Y:S01]  /*5cf0*/  FMUL R85, R85, R88.reuse ;  /* 0x0000005855557220 */ /* 0x080fe20000400000 */
[----:B------:R-:W-:Y:S01]  /*5d00*/  F2FP.TF32.F32.PACK_B R47, R47 ;  /* 0x0000002fff2f723e */ /* 0x000fe200024050ff */
[----:B------:R-:W-:Y:S01]  /*5d10*/  @P4 STG.E desc[UR54][R2.64+0xa4], R45 ;  /* 0x0000a42d02004986 */ /* 0x000fe2000c101936 */
[----:B------:R-:W-:Y:S01]  /*5d20*/  ISETP.GT.AND P4, PT, R0, RZ, P1 ;  /* 0x000000ff0000720c */ /* 0x000fe20000f84270 */
[-C--:B------:R-:W-:Y:S01]  /*5d30*/  FMUL R15, R86, R88.reuse ;  /* 0x00000058560f7220 */ /* 0x080fe20000400000 */
[----:B------:R-:W-:Y:S01]  /*5d40*/  F2FP.TF32.F32.PACK_B R49, R49 ;  /* 0x00000031ff31723e */ /* 0x000fe200024050ff */
[----:B------:R1:W-:Y:S01]  /*5d50*/  @P2 STG.E desc[UR54][R4.64+0xa0], R11 ;  /* 0x0000a00b04002986 */ /* 0x0003e2000c101936 */
[----:B------:R-:W-:Y:S01]  /*5d60*/  ISETP.GT.AND P2, PT, R0, 0x8, P0 ;  /* 0x000000080000780c */ /* 0x000fe20000744270 */
[-C--:B------:R-:W-:Y:S01]  /*5d70*/  FMUL R87, R87, R88.reuse ;  /* 0x0000005857577220 */ /* 0x080fe20000400000 */
[----:B------:R-:W-:Y:S01]  /*5d80*/  ISETP.GT.AND P0, PT, R14, 0x38, PT ;  /* 0x000000380e00780c */ /* 0x000fe20003f04270 */
[----:B0-----:R-:W-:Y:S01]  /*5d90*/  FMUL R7, R48, R88 ;  /* 0x0000005830077220 */ /* 0x001fe20000400000 */
[----:B------:R-:W-:Y:S01]  /*5da0*/  @P3 STG.E desc[UR54][R4.64+0xa4], R47 ;  /* 0x0000a42f04003986 */ /* 0x000fe2000c101936 */
[----:B------:R-:W-:-:S02]  /*5db0*/  ISETP.GT.AND P3, PT, R0, 0x8, P1 ;  /* 0x000000080000780c */ /* 0x000fc40000f64270 */
[----:B------:R-:W-:Y:S02]  /*5dc0*/  F2FP.TF32.F32.PACK_B R9, R9 ;  /* 0x00000009ff09723e */ /* 0x000fe400024050ff */
[----:B------:R-:W-:Y:S02]  /*5dd0*/  F2FP.TF32.F32.PACK_B R7, R7 ;  /* 0x00000007ff07723e */ /* 0x000fe400024050ff */
[----:B------:R-:W-:Y:S01]  /*5de0*/  ISETP.GT.AND P1, PT, R14, 0x39, PT ;  /* 0x000000390e00780c */ /* 0x000fe20003f24270 */
[----:B-1----:R-:W-:Y:S01]  /*5df0*/  FMUL R11, R54, R88 ;  /* 0x00000058360b7220 */ /* 0x002fe20000400000 */
[----:B------:R-:W-:Y:S01]  /*5e00*/  F2FP.TF32.F32.PACK_B R51, R51 ;  /* 0x00000033ff33723e */ /* 0x000fe200024050ff */
[----:B------:R0:W-:Y:S01]  /*5e10*/  @P5 STG.E desc[UR54][R2.64+0xc0], R7 ;  /* 0x0000c00702005986 */ /* 0x0001e2000c101936 */
[C---:B------:R-:W-:Y:S02]  /*5e20*/  ISETP.GT.AND P5, PT, R0.reuse, RZ, P0 ;  /* 0x000000ff0000720c */ /* 0x040fe400007a4270 */
[----:B------:R-:W-:Y:S01]  /*5e30*/  F2FP.TF32.F32.PACK_B R53, R53 ;  /* 0x00000035ff35723e */ /* 0x000fe200024050ff */
[----:B------:R-:W-:Y:S01]  /*5e40*/  @P4 STG.E desc[UR54][R2.64+0xc4], R49 ;  /* 0x0000c43102004986 */ /* 0x000fe2000c101936 */
[----:B------:R-:W-:-:S02]  /*5e50*/  ISETP.GT.AND P4, PT, R0, RZ, P1 ;  /* 0x000000ff0000720c */ /* 0x000fc40000f84270 */
[----:B------:R-:W-:Y:S01]  /*5e60*/  F2FP.TF32.F32.PACK_B R11, R11 ;  /* 0x0000000bff0b723e */ /* 0x000fe200024050ff */
[----:B------:R1:W-:Y:S01]  /*5e70*/  @P2 STG.E desc[UR54][R4.64+0xc0], R9 ;  /* 0x0000c00904002986 */ /* 0x0003e2000c101936 */
[----:B------:R-:W-:Y:S02]  /*5e80*/  ISETP.GT.AND P2, PT, R0, 0x8, P0 ;  /* 0x000000080000780c */ /* 0x000fe40000744270 */
[----:B------:R-:W-:Y:S01]  /*5e90*/  ISETP.GT.AND P0, PT, R14, 0x40, PT ;  /* 0x000000400e00780c */ /* 0x000fe20003f04270 */
[----:B0-----:R-:W-:Y:S01]  /*5ea0*/  FMUL R7, R52, R88 ;  /* 0x0000005834077220 */ /* 0x001fe20000400000 */
[----:B------:R-:W-:Y:S01]  /*5eb0*/  @P3 STG.E desc[UR54][R4.64+0xc4], R51 ;  /* 0x0000c43304003986 */ /* 0x000fe2000c101936 */
[----:B------:R-:W-:Y:S02]  /*5ec0*/  ISETP.GT.AND P3, PT, R0, 0x8, P1 ;  /* 0x000000080000780c */ /* 0x000fe40000f64270 */
[----:B------:R-:W-:Y:S02]  /*5ed0*/  ISETP.GT.AND P1, PT, R14, 0x41, PT ;  /* 0x000000410e00780c */ /* 0x000fe40003f24270 */
[----:B------:R-:W-:-:S02]  /*5ee0*/  F2FP.TF32.F32.PACK_B R7, R7 ;  /* 0x00000007ff07723e */ /* 0x000fc400024050ff */
[----:B------:R-:W-:Y:S01]  /*5ef0*/  F2FP.TF32.F32.PACK_B R55, R55 ;  /* 0x00000037ff37723e */ /* 0x000fe200024050ff */
[----:B-1----:R-:W-:Y:S01]  /*5f00*/  FMUL R9, R58, R88 ;  /* 0x000000583a097220 */ /* 0x002fe20000400000 */
[----:B------:R-:W-:Y:S01]  /*5f10*/  F2FP.TF32.F32.PACK_B R57, R57 ;  /* 0x00000039ff39723e */ /* 0x000fe200024050ff */
[----:B------:R0:W-:Y:S01]  /*5f20*/  @P5 STG.E desc[UR54][R2.64+0xe0], R7 ;  /* 0x0000e00702005986 */ /* 0x0001e2000c101936 */
[C---:B------:R-:W-:Y:S02]  /*5f30*/  ISETP.GT.AND P5, PT, R0.reuse, RZ, P0 ;  /* 0x000000ff0000720c */ /* 0x040fe400007a4270 */
[----:B------:R-:W-:Y:S01]  /*5f40*/  F2FP.TF32.F32.PACK_B R9, R9 ;  /* 0x00000009ff09723e */ /* 0x000fe200024050ff */
[----:B------:R-:W-:Y:S01]  /*5f50*/  @P4 STG.E desc[UR54][R2.64+0xe4], R53 ;  /* 0x0000e43502004986 */ /* 0x000fe2000c101936 */
[C---:B------:R-:W-:Y:S02]  /*5f60*/  ISETP.GT.AND P4, PT, R0.reuse, RZ, P1 ;  /* 0x000000ff0000720c */ /* 0x040fe40000f84270 */
[----:B------:R-:W-:Y:S01]  /*5f70*/  F2FP.TF32.F32.PACK_B R59, R59 ;  /* 0x0000003bff3b723e */ /* 0x000fe200024050ff */
[----:B------:R1:W-:Y:S01]  /*5f80*/  @P2 STG.E desc[UR54][R4.64+0xe0], R11 ;  /* 0x0000e00b04002986 */ /* 0x0003e2000c101936 */
[----:B------:R-:W-:-:S02]  /*5f90*/  ISETP.GT.AND P2, PT, R0, 0x8, P0 ;  /* 0x000000080000780c */ /* 0x000fc40000744270 */
[----:B------:R-:W-:Y:S01]  /*5fa0*/  ISETP.GT.AND P0, PT, R14, 0x48, PT ;  /* 0x000000480e00780c */ /* 0x000fe20003f04270 */
[-C--:B0-----:R-:W-:Y:S01]  /*5fb0*/  FMUL R7, R56, R88.reuse ;  /* 0x0000005838077220 */ /* 0x081fe20000400000 */
[----:B------:R-:W-:Y:S01]  /*5fc0*/  @P3 STG.E desc[UR54][R4.64+0xe4], R55 ;  /* 0x0000e43704003986 */ /* 0x000fe2000c101936 */
[----:B------:R-:W-:Y:S02]  /*5fd0*/  ISETP.GT.AND P3, PT, R0, 0x8, P1 ;  /* 0x000000080000780c */ /* 0x000fe40000f64270 */
[----:B------:R-:W-:Y:S02]  /*5fe0*/  ISETP.GT.AND P1, PT, R14, 0x49, PT ;  /* 0x000000490e00780c */ /* 0x000fe40003f24270 */
[----:B------:R-:W-:Y:S01]  /*5ff0*/  F2FP.TF32.F32.PACK_B R7, R7 ;  /* 0x00000007ff07723e */ /* 0x000fe200024050ff */
[----:B-1----:R-:W-:Y:S01]  /*6000*/  FMUL R11, R62, R88 ;  /* 0x000000583e0b7220 */ /* 0x002fe20000400000 */
[----:B------:R-:W-:-:S03]  /*6010*/  F2FP.TF32.F32.PACK_B R61, R61 ;  /* 0x0000003dff3d723e */ /* 0x000fc600024050ff */
[----:B------:R0:W-:Y:S01]  /*6020*/  @P5 STG.E desc[UR54][R2.64+0x100], R7 ;  /* 0x0001000702005986 */ /* 0x0001e2000c101936 */
[C---:B------:R-:W-:Y:S02]  /*6030*/  ISETP.GT.AND P5, PT, R0.reuse, RZ, P0 ;  /* 0x000000ff0000720c */ /* 0x040fe400007a4270 */
[----:B------:R-:W-:Y:S01]  /*6040*/  F2FP.TF32.F32.PACK_B R11, R11 ;  /* 0x0000000bff0b723e */ /* 0x000fe200024050ff */
[----:B------:R-:W-:Y:S01]  /*6050*/  @P4 STG.E desc[UR54][R2.64+0x104], R57 ;  /* 0x0001043902004986 */ /* 0x000fe2000c101936 */
[C---:B------:R-:W-:Y:S02]  /*6060*/  ISETP.GT.AND P4, PT, R0.reuse, RZ, P1 ;  /* 0x000000ff0000720c */ /* 0x040fe40000f84270 */
[----:B------:R-:W-:Y:S01]  /*6070*/  F2FP.TF32.F32.PACK_B R63, R63 ;  /* 0x0000003fff3f723e */ /* 0x000fe200024050ff */
[----:B------:R1:W-:Y:S01]  /*6080*/  @P2 STG.E desc[UR54][R4.64+0x100], R9 ;  /* 0x0001000904002986 */ /* 0x0003e2000c101936 */
[----:B------:R-:W-:Y:S02]  /*6090*/  ISETP.GT.AND P2, PT, R0, 0x8, P0 ;  /* 0x000000080000780c */ /* 0x000fe40000744270 */
[----:B------:R-:W-:Y:S01]  /*60a0*/  ISETP.GT.AND P0, PT, R14, 0x50, PT ;  /* 0x000000500e00780c */ /* 0x000fe20003f04270 */
[----:B0-----:R-:W-:Y:S01]  /*60b0*/  FMUL R7, R60, R88 ;  /* 0x000000583c077220 */ /* 0x001fe20000400000 */
[----:B------:R-:W-:Y:S01]  /*60c0*/  @P3 STG.E desc[UR54][R4.64+0x104], R59 ;  /* 0x0001043b04003986 */ /* 0x000fe2000c101936 */
[----:B------:R-:W-:-:S02]  /*60d0*/  ISETP.GT.AND P3, PT, R0, 0x8, P1 ;  /* 0x000000080000780c */ /* 0x000fc40000f64270 */
        /* <DEDUP_REMOVED lines=38> */
[----:B------:R-:W-:Y:S01]  /*6340*/  ISETP.GT.AND P0, PT, R0, 0x8, P0 ;  /* 0x000000080000780c */ /* 0x000fe20000704270 */
[----:B------:R-:W-:Y:S01]  /*6350*/  @P4 STG.E desc[UR54][R2.64+0x164], R69 ;  /* 0x0001644502004986 */ /* 0x000fe2000c101936 */
[----:B------:R-:W-:Y:S02]  /*6360*/  ISETP.GT.AND P4, PT, R14, 0x69, PT ;  /* 0x000000690e00780c */ /* 0x000fe40003f84270 */
[----:B------:R-:W-:Y:S01]  /*6370*/  F2FP.TF32.F32.PACK_B R9, R9 ;  /* 0x00000009ff09723e */ /* 0x000fe200024050ff */
[----:B------:R1:W-:Y:S01]  /*6380*/  @P2 STG.E desc[UR54][R4.64+0x160], R11 ;  /* 0x0001600b04002986 */ /* 0x0003e2000c101936 */
[C---:B------:R-:W-:Y:S02]  /*6390*/  ISETP.GT.AND P2, PT, R0.reuse, RZ, P1 ;  /* 0x000000ff0000720c */ /* 0x040fe40000f44270 */
[----:B------:R-:W-:Y:S01]  /*63a0*/  ISETP.GT.AND P1, PT, R0, 0x8, P1 ;  /* 0x000000080000780c */ /* 0x000fe20000f24270 */
[----:B0-----:R-:W-:Y:S01]  /*63b0*/  FMUL R7, R72, R88 ;  /* 0x0000005848077220 */ /* 0x001fe20000400000 */
[----:B------:R-:W-:Y:S01]  /*63c0*/  @P3 STG.E desc[UR54][R4.64+0x164], R71 ;  /* 0x0001644704003986 */ /* 0x000fe2000c101936 */
[----:B------:R-:W-:-:S02]  /*63d0*/  ISETP.GT.AND P6, PT, R0, RZ, P4 ;  /* 0x000000ff0000720c */ /* 0x000fc400027c4270 */
[----:B------:R-:W-:Y:S02]  /*63e0*/  F2FP.TF32.F32.PACK_B R75, R75 ;  /* 0x0000004bff4b723e */ /* 0x000fe400024050ff */
[----:B------:R-:W-:Y:S02]  /*63f0*/  F2FP.TF32.F32.PACK_B R7, R7 ;  /* 0x00000007ff07723e */ /* 0x000fe400024050ff */
[----:B------:R-:W-:Y:S01]  /*6400*/  F2FP.TF32.F32.PACK_B R77, R77 ;  /* 0x0000004dff4d723e */ /* 0x000fe200024050ff */
[----:B-1----:R-:W-:Y:S01]  /*6410*/  FMUL R11, R82, R88 ;  /* 0x00000058520b7220 */ /* 0x002fe20000400000 */
[----:B------:R-:W-:Y:S01]  /*6420*/  ISETP.GT.AND P4, PT, R0, 0x8, P4 ;  /* 0x000000080000780c */ /* 0x000fe20002784270 */
[----:B------:R0:W-:Y:S01]  /*6430*/  @P5 STG.E desc[UR54][R2.64+0x180], R7 ;  /* 0x0001800702005986 */ /* 0x0001e2000c101936 */
[----:B------:R-:W-:Y:S02]  /*6440*/  ISETP.GT.AND P5, PT, R14, 0x68, PT ;  /* 0x000000680e00780c */ /* 0x000fe40003fa4270 */
[----:B------:R-:W-:Y:S01]  /*6450*/  F2FP.TF32.F32.PACK_B R79, R79 ;  /* 0x0000004fff4f723e */ /* 0x000fe200024050ff */
[----:B------:R-:W-:Y:S01]  /*6460*/  @P2 STG.E desc[UR54][R2.64+0x184], R73 ;  /* 0x0001844902002986 */ /* 0x000fe2000c101936 */
[----:B------:R-:W-:-:S02]  /*6470*/  ISETP.GT.AND P3, PT, R0, RZ, P5 ;  /* 0x000000ff0000720c */ /* 0x000fc40002f64270 */
[----:B------:R-:W-:Y:S01]  /*6480*/  ISETP.GT.AND P5, PT, R0, 0x8, P5 ;  /* 0x000000080000780c */ /* 0x000fe20002fa4270 */
[----:B------:R1:W-:Y:S01]  /*6490*/  @P0 STG.E desc[UR54][R4.64+0x180], R9 ;  /* 0x0001800904000986 */ /* 0x0003e2000c101936 */
[C---:B------:R-:W-:Y:S02]  /*64a0*/  ISETP.GT.AND P2, PT, R14.reuse, 0x71, PT ;  /* 0x000000710e00780c */ /* 0x040fe40003f44270 */
[----:B------:R-:W-:Y:S01]  /*64b0*/  ISETP.GT.AND P0, PT, R14, 0x79, PT ;  /* 0x000000790e00780c */ /* 0x000fe20003f04270 */
[-C--:B0-----:R-:W-:Y:S01]  /*64c0*/  FMUL R7, R76, R88.reuse ;  /* 0x000000584c077220 */ /* 0x081fe20000400000 */
[----:B------:R-:W-:Y:S01]  /*64d0*/  @P1 STG.E desc[UR54][R4.64+0x184], R75 ;  /* 0x0001844b04001986 */ /* 0x000fe2000c101936 */
[----:B------:R-:W-:Y:S02]  /*64e0*/  ISETP.GT.AND P1, PT, R14, 0x78, PT ;  /* 0x000000780e00780c */ /* 0x000fe40003f24270 */
[----:B------:R-:W-:Y:S02]  /*64f0*/  F2FP.TF32.F32.PACK_B R81, R81 ;  /* 0x00000051ff51723e */ /* 0x000fe400024050ff */
[----:B------:R-:W-:Y:S01]  /*6500*/  F2FP.TF32.F32.PACK_B R7, R7 ;  /* 0x00000007ff07723e */ /* 0x000fe200024050ff */
[----:B-1----:R-:W-:Y:S01]  /*6510*/  FMUL R9, R78, R88 ;  /* 0x000000584e097220 */ /* 0x002fe20000400000 */
[----:B------:R-:W-:-:S03]  /*6520*/  F2FP.TF32.F32.PACK_B R11, R11 ;  /* 0x0000000bff0b723e */ /* 0x000fc600024050ff */
[----:B------:R0:W-:Y:S01]  /*6530*/  @P3 STG.E desc[UR54][R2.64+0x1a0], R7 ;  /* 0x0001a00702003986 */ /* 0x0001e2000c101936 */
[----:B------:R-:W-:Y:S02]  /*6540*/  ISETP.GT.AND P3, PT, R14, 0x70, PT ;  /* 0x000000700e00780c */ /* 0x000fe40003f64270 */
[----:B------:R-:W-:Y:S01]  /*6550*/  F2FP.TF32.F32.PACK_B R9, R9 ;  /* 0x00000009ff09723e */ /* 0x000fe200024050ff */
[----:B------:R-:W-:Y:S01]  /*6560*/  @P6 STG.E desc[UR54][R2.64+0x1a4], R77 ;  /* 0x0001a44d02006986 */ /* 0x000fe2000c101936 */
[C---:B------:R-:W-:Y:S02]  /*6570*/  ISETP.GT.AND P6, PT, R0.reuse, RZ, P3 ;  /* 0x000000ff0000720c */ /* 0x040fe40001fc4270 */
[C---:B------:R-:W-:Y:S01]  /*6580*/  ISETP.GT.AND P3, PT, R0.reuse, 0x8, P3 ;  /* 0x000000080000780c */ /* 0x040fe20001f64270 */
[----:B------:R-:W-:Y:S01]  /*6590*/  @P5 STG.E desc[UR54][R4.64+0x1a0], R9 ;  /* 0x0001a00904005986 */ /* 0x000fe2000c101936 */
[C---:B------:R-:W-:Y:S02]  /*65a0*/  ISETP.GT.AND P5, PT, R0.reuse, RZ, P2 ;  /* 0x000000ff0000720c */ /* 0x040fe400017a4270 */
[----:B------:R-:W-:Y:S01]  /*65b0*/  ISETP.GT.AND P2, PT, R0, 0x8, P2 ;  /* 0x000000080000780c */ /* 0x000fe20001744270 */
[----:B0-----:R-:W-:Y:S01]  /*65c0*/  FMUL R7, R80, R88 ;  /* 0x0000005850077220 */ /* 0x001fe20000400000 */
[----:B------:R-:W-:Y:S01]  /*65d0*/  @P4 STG.E desc[UR54][R4.64+0x1a4], R79 ;  /* 0x0001a44f04004986 */ /* 0x000fe2000c101936 */
[----:B------:R-:W-:-:S02]  /*65e0*/  ISETP.GT.AND P4, PT, R0, RZ, P1 ;  /* 0x000000ff0000720c */ /* 0x000fc40000f84270 */
[C---:B------:R-:W-:Y:S02]  /*65f0*/  ISETP.GT.AND P1, PT, R0.reuse, 0x8, P1 ;  /* 0x000000080000780c */ /* 0x040fe40000f24270 */
[----:B------:R-:W-:Y:S02]  /*6600*/  F2FP.TF32.F32.PACK_B R7, R7 ;  /* 0x00000007ff07723e */ /* 0x000fe400024050ff */
[----:B------:R-:W-:Y:S02]  /*6610*/  F2FP.TF32.F32.PACK_B R83, R83 ;  /* 0x00000053ff53723e */ /* 0x000fe400024050ff */
[----:B------:R-:W-:Y:S01]  /*6620*/  F2FP.TF32.F32.PACK_B R13, R13 ;  /* 0x0000000dff0d723e */ /* 0x000fe200024050ff */
[----:B------:R-:W-:Y:S01]  /*6630*/  @P6 STG.E desc[UR54][R2.64+0x1c0], R7 ;  /* 0x0001c00702006986 */ /* 0x000fe2000c101936 */
[C---:B------:R-:W-:Y:S02]  /*6640*/  ISETP.GT.AND P6, PT, R0.reuse, RZ, P0 ;  /* 0x000000ff0000720c */ /* 0x040fe400007c4270 */
[----:B------:R-:W-:Y:S01]  /*6650*/  ISETP.GT.AND P0, PT, R0, 0x8, P0 ;  /* 0x000000080000780c */ /* 0x000fe20000704270 */
[----:B------:R-:W-:Y:S01]  /*6660*/  @P5 STG.E desc[UR54][R2.64+0x1c4], R81 ;  /* 0x0001c45102005986 */ /* 0x000fe2000c101936 */
[----:B------:R-:W-:-:S02]  /*6670*/  F2FP.TF32.F32.PACK_B R85, R85 ;  /* 0x00000055ff55723e */ /* 0x000fc400024050ff */
[----:B------:R-:W-:Y:S01]  /*6680*/  F2FP.TF32.F32.PACK_B R15, R15 ;  /* 0x0000000fff0f723e */ /* 0x000fe200024050ff */
[----:B------:R-:W-:Y:S01]  /*6690*/  @P3 STG.E desc[UR54][R4.64+0x1c0], R11 ;  /* 0x0001c00b04003986 */ /* 0x000fe2000c101936 */
[----:B------:R-:W-:-:S03]  /*66a0*/  F2FP.TF32.F32.PACK_B R87, R87 ;  /* 0x00000057ff57723e */ /* 0x000fc600024050ff */
[----:B------:R-:W-:Y:S04]  /*66b0*/  @P2 STG.E desc[UR54][R4.64+0x1c4], R83 ;  /* 0x0001c45304002986 */ /* 0x000fe8000c101936 */
[----:B------:R-:W-:Y:S04]  /*66c0*/  @P4 STG.E desc[UR54][R2.64+0x1e0], R13 ;  /* 0x0001e00d02004986 */ /* 0x000fe8000c101936 */
[----:B------:R0:W-:Y:S02]  /*66d0*/  @P6 STG.E desc[UR54][R2.64+0x1e4], R85 ;  /* 0x0001e45502006986 */ /* 0x0001e4000c101936 */
[----:B0-----:R-:W-:-:S02]  /*66e0*/  @P1 IMAD.MOV.U32 R2, RZ, RZ, R4 ;  /* 0x000000ffff021224 */ /* 0x001fc400078e0004 */
[----:B------:R-:W-:-:S05]  /*66f0*/  @P1 IMAD.MOV.U32 R3, RZ, RZ, R5 ;  /* 0x000000ffff031224 */ /* 0x000fca00078e0005 */
[----:B------:R0:W-:Y:S04]  /*6700*/  @P1 STG.E desc[UR54][R2.64+0x1e0], R15 ;  /* 0x0001e00f02001986 */ /* 0x0001e8000c101936 */
[----:B------:R0:W-:Y:S02]  /*6710*/  @P0 STG.E desc[UR54][R4.64+0x1e4], R87 ;  /* 0x0001e45704000986 */ /* 0x0001e4000c101936 */
.L_x_161:
[----:B------:R-:W-:Y:S05]  /*6720*/  BSYNC B0 ;  /* 0x0000000000007941 */ /* 0x000fea0003800000 */
.L_x_35:
[----:B0-----:R-:W-:Y:S01]  /*6730*/  IMAD.U32 R2, RZ, RZ, UR52 ;  /* 0x00000034ff027e24 */ /* 0x001fe2000f8e00ff */
[----:B------:R-:W-:Y:S01]  /*6740*/  ULDC.64 UR4, c[0x0][0x650] ;  /* 0x0001940000047ab9 */ /* 0x000fe20000000a00 */
[----:B------:R-:W-:Y:S01]  /*6750*/  IMAD.U32 R3, RZ, RZ, UR53 ;  /* 0x00000035ff037e24 */ /* 0x000fe2000f8e00ff */
[----:B------:R0:W-:Y:S01]  /*6760*/  SYNCS.ARRIVE.TRANS64.A1T0 RZ, [R98+UR50], RZ ;  /* 0x000000ff62ff79a7 */ /* 0x0001e20008100032 */
[----:B------:R-:W-:Y:S01]  /*6770*/  PRMT R0, RZ, 0x7610, R0 ;  /* 0x00007610ff007816 */ /* 0x000fe20000000000 */
[----:B------:R-:W-:Y:S01]  /*6780*/  IMAD.MOV.U32 R18, RZ, RZ, -0x1 ;  /* 0xffffffffff127424 */ /* 0x000fe200078e00ff */
[----:B------:R-:W-:Y:S01]  /*6790*/  LEA R16, P0, R2, R16, 0x1 ;  /* 0x0000001002107211 */ /* 0x000fe200078008ff */
[----:B------:R-:W-:Y:S02]  /*67a0*/  IMAD.MOV.U32 R2, RZ, RZ, -0x1 ;  /* 0xffffffffff027424 */ /* 0x000fe400078e00ff */
[----:B------:R-:W-:Y:S01]  /*67b0*/  IMAD.MOV.U32 R19, RZ, RZ, -0x1 ;  /* 0xffffffffff137424 */ /* 0x000fe200078e00ff */
[----:B------:R-:W-:-:S02]  /*67c0*/  IADD3.X R17, R17, UR41, RZ, P0, !PT ;  /* 0x0000002911117c10 */ /* 0x000fc400087fe4ff */
[----:B------:R-:W-:-:S04]  /*67d0*/  ISETP.GE.U32.AND P0, PT, R16, UR4, PT ;  /* 0x0000000410007c0c */ /* 0x000fc8000bf06070 */
[----:B------:R-:W-:-:S13]  /*67e0*/  ISETP.GE.U32.AND.EX P0, PT, R17, UR5, PT, P0 ;  /* 0x0000000511007c0c */ /* 0x000fda000bf06100 */
[----:B0-----:R-:W-:Y:S05]  /*67f0*/  @P0 BRA `(.L_x_162) ;  /* 0x0000000400700947 */ /* 0x001fea0003800000 */
[----:B------:R-:W0:Y:S01]  /*6800*/  S2UR UR7, SR_CTAID.X ;  /* 0x00000000000779c3 */ /* 0x000e220000002500 */
[----:B------:R-:W-:Y:S01]  /*6810*/  ULDC.64 UR4, c[0x0][0x628] ;  /* 0x00018a0000047ab9 */ /* 0x000fe20000000a00 */
[----:B------:R-:W-:Y:S01]  /*6820*/  ULDC UR6, c[0x0][0x150] ;  /* 0x0000540000067ab9 */ /* 0x000fe20000000800 */
[----:B------:R-:W-:Y:S01]  /*6830*/  ISETP.NE.U32.AND P0, PT, RZ, UR4, PT ;  /* 0x00000004ff007c0c */ /* 0x000fe2000bf05070 */
[----:B------:R-:W-:Y:S01]  /*6840*/  ULDC UR15, c[0x0][0x630] ;  /* 0x00018c00000f7ab9 */ /* 0x000fe20000000800 */
[C---:B------:R-:W-:Y:S02]  /*6850*/  R2UR UR17, R16.reuse ;  /* 0x00000000101172ca */ /* 0x040fe400000e0000 */
[----:B------:R-:W-:Y:S01]  /*6860*/  ISETP.NE.AND.EX P0, PT, RZ, UR5, PT, P0 ;  /* 0x00000005ff007c0c */ /* 0x000fe2000bf05300 */
[----:B------:R-:W1:Y:S01]  /*6870*/  S2UR UR16, SR_CTAID.Y ;  /* 0x00000000001079c3 */ /* 0x000e620000002600 */
[----:B------:R-:W-:Y:S02]  /*6880*/  R2UR UR12, R16 ;  /* 0x00000000100c72ca */ /* 0x000fe400000e0000 */
[----:B------:R-:W-:-:S02]  /*6890*/  R2UR UR13, R17 ;  /* 0x00000000110d72ca */ /* 0x000fc400000e0000 */
[----:B0-----:R-:W-:-:S05]  /*68a0*/  I2FP.F32.U32 R0, UR7 ;  /* 0x0000000700007c45 */ /* 0x001fca0008201000 */
[----:B------:R-:W-:Y:S01]  /*68b0*/  FMUL R0, R0, UR6 ;  /* 0x0000000600007c20 */ /* 0x000fe20008400000 */
[----:B------:R-:W-:Y:S01]  /*68c0*/  ULDC UR6, c[0x0][0x154] ;  /* 0x0000550000067ab9 */ /* 0x000fe20000000800 */
[----:B-1----:R-:W-:-:S04]  /*68d0*/  I2FP.F32.U32 R2, UR16 ;  /* 0x0000001000027c45 */ /* 0x002fc80008201000 */
[----:B------:R-:W0:Y:S01]  /*68e0*/  F2I.U32.TRUNC.NTZ R0, R0 ;  /* 0x0000000000007305 */ /* 0x000e22000020f000 */
[----:B------:R-:W-:Y:S01]  /*68f0*/  FMUL R2, R2, UR6 ;  /* 0x0000000602027c20 */ /* 0x000fe20008400000 */
[----:B------:R-:W-:Y:S06]  /*6900*/  @!P0 BRA `(.L_x_163) ;  /* 0x0000000000308947 */ /* 0x000fec0003800000 */
        /* <DEDUP_REMOVED lines=12> */
.L_x_163:
[----:B------:R-:W-:Y:S01]  /*69d0*/  USHF.R.U64 UR6, UR12, UR15, UR13 ;  /* 0x0000000f0c067299 */ /* 0x000fe2000800120d */
[----:B------:R-:W-:Y:S01]  /*69e0*/  R2UR UR5, R17 ;  /* 0x00000000110572ca */ /* 0x000fe200000e0000 */
[----:B------:R-:W-:Y:S01]  /*69f0*/  USHF.R.U32.HI UR4, URZ, UR15, UR13 ;  /* 0x0000000f3f047299 */ /* 0x000fe2000801160d */
[----:B------:R-:W1:Y:S01]  /*6a00*/  F2I.U32.TRUNC.NTZ R2, R2 ;  /* 0x0000000200027305 */ /* 0x000e62000020f000 */
[----:B------:R-:W-:Y:S01]  /*6a10*/  UIADD3 UR9, UP0, URZ, -UR6, URZ ;  /* 0x800000063f097290 */ /* 0x000fe2000ff1e03f */
[----:B------:R-:W-:Y:S01]  /*6a20*/  ULDC.64 UR10, c[0x0][0x620] ;  /* 0x00018800000a7ab9 */ /* 0x000fe20000000a00 */
[----:B------:R-:W-:Y:S02]  /*6a30*/  ULDC UR14, c[0x0][0x608] ;  /* 0x00018200000e7ab9 */ /* 0x000fe40000000800 */
[----:B------:R-:W-:Y:S01]  /*6a40*/  UIADD3.X UR4, URZ, ~UR4, URZ, UP0, !UPT ;  /* 0x800000043f047290 */ /* 0x000fe200087fe43f */
[----:B------:R-:W-:Y:S01]  /*6a50*/  ULDC UR15, c[0x0][0x658] ;  /* 0x00019600000f7ab9 */ /* 0x000fe20000000800 */
[----:B------:R-:W-:-:S02]  /*6a60*/  ULDC UR12, c[0x0][0x144] ;  /* 0x00005100000c7ab9 */ /* 0x000fc40000000800 */
[----:B------:R-:W-:Y:S01]  /*6a70*/  UIMAD UR8, UR4, UR10, URZ ;  /* 0x0000000a040872a4 */ /* 0x000fe2000f8e023f */
[----:B------:R-:W-:Y:S02]  /*6a80*/  ULDC UR22, c[0x0][0x148] ;  /* 0x0000520000167ab9 */ /* 0x000fe40000000800 */
[----:B------:R-:W-:Y:S01]  /*6a90*/  UMOV UR4, UR17 ;  /* 0x0000001100047c82 */ /* 0x000fe20008000000 */
[----:B------:R-:W-:Y:S02]  /*6aa0*/  UIMAD UR8, UR9, UR11, UR8 ;  /* 0x0000000b090872a4 */ /* 0x000fe4000f8e0208 */
[----:B------:R-:W-:Y:S01]  /*6ab0*/  UIMAD.WIDE.U32 UR4, UR9, UR10, UR4 ;  /* 0x0000000a090472a5 */ /* 0x000fe2000f8e0004 */
[----:B0-----:R-:W-:Y:S01]  /*6ac0*/  R2UR UR9, R0 ;  /* 0x00000000000972ca */ /* 0x001fe200000e0000 */
[----:B------:R-:W-:Y:S01]  /*6ad0*/  ULDC UR20, c[0x0][0x648] ;  /* 0x0001920000147ab9 */ /* 0x000fe20000000800 */
[----:B-1----:R-:W-:Y:S01]  /*6ae0*/  R2UR UR13, R2 ;  /* 0x00000000020d72ca */ /* 0x002fe200000e0000 */
[----:B------:R-:W-:Y:S01]  /*6af0*/  UIADD3 UR8, UR5, UR8, URZ ;  /* 0x0000000805087290 */ /* 0x000fe2000fffe03f */
[----:B------:R-:W-:-:S02]  /*6b00*/  ULDC UR21, c[0x0][0x638] ;  /* 0x00018e0000157ab9 */ /* 0x000fc40000000800 */
[----:B------:R-:W-:Y:S02]  /*6b10*/  ULDC UR5, c[0x0][0x618] ;  /* 0x0001860000057ab9 */ /* 0x000fe40000000800 */
[----:B------:R-:W-:Y:S02]  /*6b20*/  USHF.R.U64 UR10, UR4, UR5, UR8 ;  /* 0x00000005040a7299 */ /* 0x000fe40008001208 */
[----:B------:R-:W-:-:S03]  /*6b30*/  USHF.R.U32.HI UR8, URZ, UR5, UR8 ;  /* 0x000000053f087299 */ /* 0x000fc60008011608 */
[----:B------:R-:W-:Y:S01]  /*6b40*/  ULDC.64 UR4, c[0x0][0x640] ;  /* 0x0001900000047ab9 */ /* 0x000fe20000000a00 */
[----:B------:R-:W-:Y:S01]  /*6b50*/  USHF.R.U64 UR11, UR10, UR14, UR8 ;  /* 0x0000000e0a0b7299 */ /* 0x000fe20008001208 */
[----:B------:R-:W-:Y:S01]  /*6b60*/  ISETP.NE.U32.AND P0, PT, RZ, UR4, PT ;  /* 0x00000004ff007c0c */ /* 0x000fe2000bf05070 */
[----:B------:R-:W-:Y:S02]  /*6b70*/  USHF.R.U32.HI UR8, URZ, UR14, UR8 ;  /* 0x0000000e3f087299 */ /* 0x000fe40008011608 */
[----:B------:R-:W-:Y:S01]  /*6b80*/  UIADD3 UR9, -UR9, URZ, URZ ;  /* 0x0000003f09097290 */ /* 0x000fe2000fffe13f */
[----:B------:R-:W-:Y:S01]  /*6b90*/  ISETP.NE.AND.EX P0, PT, RZ, UR5, PT, P0 ;  /* 0x00000005ff007c0c */ /* 0x000fe2000bf05300 */
[----:B------:R-:W-:Y:S02]  /*6ba0*/  USHF.R.U64 UR17, UR11, UR15, UR8 ;  /* 0x0000000f0b117299 */ /* 0x000fe40008001208 */
[----:B------:R-:W-:Y:S02]  /*6bb0*/  UIADD3 UR18, -UR13, URZ, URZ ;  /* 0x0000003f0d127290 */ /* 0x000fe4000fffe13f */
[----:B------:R-:W-:-:S02]  /*6bc0*/  USHF.R.U32.HI UR15, URZ, UR15, UR8 ;  /* 0x0000000f3f0f7299 */ /* 0x000fc40008011608 */
[----:B------:R-:W-:Y:S01]  /*6bd0*/  UIMAD UR19, UR12, UR9, UR7 ;  /* 0x000000090c1372a4 */ /* 0x000fe2000f8e0207 */
[----:B------:R-:W-:-:S05]  /*6be0*/  UMOV UR14, UR17 ;  /* 0x00000011000e7c82 */ /* 0x000fca0008000000 */
[----:B------:R-:W-:Y:S06]  /*6bf0*/  @!P0 BRA `(.L_x_164) ;  /* 0x0000000000288947 */ /* 0x000fec0003800000 */
        /* <DEDUP_REMOVED lines=10> */
.L_x_164:
[----:B------:R-:W-:Y:S01]  /*6ca0*/  UISETP.NE.AND UP0, UPT, UR38, URZ, UPT ;  /* 0x0000003f2600728c */ /* 0x000fe2000bf05270 */
[----:B------:R-:W-:Y:S01]  /*6cb0*/  IMAD.MOV.U32 R0, RZ, RZ, 0x1 ;  /* 0x00000001ff007424 */ /* 0x000fe200078e00ff */
[----:B------:R-:W-:Y:S01]  /*6cc0*/  USHF.R.U64 UR5, UR14, UR20, UR15 ;  /* 0x000000140e057299 */ /* 0x000fe2000800120f */
[----:B------:R-:W-:Y:S01]  /*6cd0*/  IMAD.U32 R19, RZ, RZ, UR6 ;  /* 0x00000006ff137e24 */ /* 0x000fe2000f8e00ff */
[----:B------:R-:W-:Y:S02]  /*6ce0*/  ULOP3.LUT UR4, UR11, UR47, URZ, 0xc0, !UPT ;  /* 0x0000002f0b047292 */ /* 0x000fe4000f8ec03f */
[----:B------:R-:W-:Y:S02]  /*6cf0*/  UIADD3 UR7, -UR5, URZ, URZ ;  /* 0x0000003f05077290 */ /* 0x000fe4000fffe13f */
[----:B------:R-:W-:Y:S02]  /*6d00*/  UIMAD UR4, UR44, UR5, UR4 ;  /* 0x000000052c0472a4 */ /* 0x000fe4000f8e0204 */
[----:B------:R-:W-:-:S02]  /*6d10*/  ULOP3.LUT UR10, UR10, UR43, URZ, 0xc0, !UPT ;  /* 0x0000002b0a0a7292 */ /* 0x000fc4000f8ec03f */
[----:B------:R-:W-:Y:S02]  /*6d20*/  @UP0 UIMAD UR19, UR22, UR18, UR16 ;  /* 0x00000012161302a4 */ /* 0x000fe4000f8e0210 */
[----:B------:R-:W-:Y:S01]  /*6d30*/  UIMAD UR5, UR7, UR21, UR17 ;  /* 0x00000015070572a4 */ /* 0x000fe2000f8e0211 */
[----:B------:R-:W-:Y:S02]  /*6d40*/  ULDC UR8, c[0x0][0x600] ;  /* 0x0001800000087ab9 */ /* 0x000fe40000000800 */
[----:B------:R-:W-:Y:S01]  /*6d50*/  ULDC UR7, c[0x0][0x610] ;  /* 0x0001840000077ab9 */ /* 0x000fe20000000800 */
[----:B------:R-:W-:Y:S02]  /*6d60*/  UIMAD UR5, UR5, UR8, UR10 ;  /* 0x00000008050572a4 */ /* 0x000fe4000f8e020a */
[----:B------:R-:W-:-:S04]  /*6d70*/  UIMAD UR4, UR4, UR7, UR19 ;  /* 0x00000007040472a4 */ /* 0x000fc8000f8e0213 */
[----:B------:R-:W-:Y:S02]  /*6d80*/  USEL UR7, UR5, UR4, !UP0 ;  /* 0x0000000405077287 */ /* 0x000fe4000c000000 */
[----:B------:R-:W-:-:S04]  /*6d90*/  USEL UR4, UR4, UR5, !UP0 ;  /* 0x0000000504047287 */ /* 0x000fc8000c000000 */
[----:B------:R-:W-:Y:S02]  /*6da0*/  IMAD.U32 R2, RZ, RZ, UR7 ;  /* 0x00000007ff027e24 */ /* 0x000fe4000f8e00ff */
[----:B------:R-:W-:-:S07]  /*6db0*/  IMAD.U32 R18, RZ, RZ, UR4 ;  /* 0x00000004ff127e24 */ /* 0x000fce000f8e00ff */
.L_x_162:
[----:B------:R-:W-:Y:S01]  /*6dc0*/  UIADD3 UR45, UR36, UR45, URZ ;  /* 0x0000002d242d7290 */ /* 0x000fe2000fffe03f */
[----:B------:R-:W-:Y:S02]  /*6dd0*/  LOP3.LUT P0, RZ, R0, 0xff, RZ, 0xc0, !PT ;  /* 0x000000ff00ff7812 */ /* 0x000fe4000780c0ff */
[----:B------:R-:W-:Y:S01]  /*6de0*/  LOP3.LUT R100, R100, 0x1, RZ, 0x3c, !PT ;  /* 0x0000000164647812 */ /* 0x000fe200078e3cff */
[----:B------:R-:W-:Y:S02]  /*6df0*/  USHF.R.U32.HI UR4, URZ, 0x2, UR45 ;  /* 0x000000023f047899 */ /* 0x000fe4000801162d */
[----:B------:R-:W-:Y:S02]  /*6e00*/  UISETP.GT.U32.AND UP0, UPT, UR45, 0x3, UPT ;  /* 0x000000032d00788c */ /* 0x000fe4000bf04070 */
[----:B------:R-:W-:Y:S02]  /*6e10*/  ULOP3.LUT UR4, UR4, 0x1, URZ, 0xc0, !UPT ;  /* 0x0000000104047892 */ /* 0x000fe4000f8ec03f */
[----:B------:R-:W-:-:S02]  /*6e20*/  UISETP.LT.U32.AND UP0, UPT, UR36, 0x4, UP0 ;  /* 0x000000042400788c */ /* 0x000fc40008701070 */
[----:B------:R-:W-:Y:S02]  /*6e30*/  UISETP.NE.U32.AND UP1, UPT, UR4, 0x1, UPT ;  /* 0x000000010400788c */ /* 0x000fe4000bf25070 */
[----:B------:R-:W-:Y:S02]  /*6e40*/  USEL UR5, URZ, 0x1, !UP0 ;  /* 0x000000013f057887 */ /* 0x000fe4000c000000 */
[----:B------:R-:W-:Y:S02]  /*6e50*/  UISETP.GT.U32.AND UP1, UPT, UR36, 0x3, !UP1 ;  /* 0x000000032400788c */ /* 0x000fe4000cf24070 */
[----:B------:R-:W-:Y:S02]  /*6e60*/  ULOP3.LUT UR45, UR45, 0x3, URZ, 0xc0, !UPT ;  /* 0x000000032d2d7892 */ /* 0x000fe4000f8ec03f */
[----:B------:R-:W-:-:S04]  /*6e70*/  USEL UR4, URZ, 0x1, !UP1 ;  /* 0x000000013f047887 */ /* 0x000fc8000c800000 */
[----:B------:R-:W-:Y:S01]  /*6e80*/  ULOP3.LUT UR48, UR4, UR48, UR5, 0x96, !UPT ;  /* 0x0000003004307292 */ /* 0x000fe2000f8e9605 */
[----:B------:R-:W-:Y:S11]  /*6e90*/  @P0 BRA `(.L_x_165) ;  /* 0xffffffa800700947 */ /* 0x000ff6000383ffff */
[----:B------:R-:W-:Y:S05]  /*6ea0*/  EXIT ;  /* 0x000000000000794d */ /* 0x000fea0003800000 */
.L_x_16:
[----:B------:R-:W-:-:S08]  /*6eb0*/  ISETP.NE.AND P0, PT, RZ, UR6, PT ;  /* 0x00000006ff007c0c */ /* 0x000fd0000bf05270 */
[----:B------:R-:W0:-:S00]  /*6ec0*/  USETMAXREG.DEALLOC.CTAPOOL 0x28 ;  /* 0x00000028000079c8 */ /* 0x000e0000080e0500 */
[----:B------:R-:W-:Y:S05]  /*6ed0*/  @P0 EXIT ;  /* 0x000000000000094d */ /* 0x000fea0003800000 */
[----:B0-----:R-:W-:Y:S01]  /*6ee0*/  LOP3.LUT P0, RZ, R4, 0xff, RZ, 0xc0, !PT ;  /* 0x000000ff04ff7812 */ /* 0x001fe2000780c0ff */
[----:B------:R-:W-:Y:S02]  /*6ef0*/  IMAD.MOV.U32 R9, RZ, RZ, 0x1 ;  /* 0x00000001ff097424 */ /* 0x000fe400078e00ff */
[----:B------:R-:W-:-:S10]  /*6f00*/  IMAD.MOV.U32 R8, RZ, RZ, RZ ;  /* 0x000000ffff087224 */ /* 0x000fd400078e00ff */
[----:B------:R-:W-:Y:S05]  /*6f10*/  @!P0 BRA `(.L_x_166) ;  /* 0x0000000c00a08947 */ /* 0x000fea0003800000 */
[----:B------:R-:W0:Y:S01]  /*6f20*/  S2UR UR5, SR_CgaCtaId ;  /* 0x00000000000579c3 */ /* 0x000e220000008800 */
[----:B------:R-:W-:Y:S01]  /*6f30*/  UMOV UR7, 0x1 ;  /* 0x0000000100077882 */ /* 0x000fe20000000000 */
[----:B------:R-:W-:Y:S01]  /*6f40*/  LOP3.LUT P0, RZ, R0, 0x1f, RZ, 0xc0, !PT ;  /* 0x0000001f00ff7812 */ /* 0x000fe2000780c0ff */
[----:B------:R-:W-:Y:S01]  /*6f50*/  ULDC UR13, c[0x0][0x658] ;  /* 0x00019600000d7ab9 */ /* 0x000fe20000000800 */
[----:B------:R-:W-:Y:S01]  /*6f60*/  UMOV UR6, 0xffffffff ;  /* 0xffffffff00067882 */ /* 0x000fe20000000000 */
[----:B------:R-:W-:Y:S01]  /*6f70*/  BSSY B0, `(.L_x_166) ;  /* 0x00000e2000007945 */ /* 0x000fe20003800000 */
[----:B------:R-:W-:Y:S01]  /*6f80*/  USHF.L.U32 UR6, UR6, UR13, URZ ;  /* 0x0000000d06067299 */ /* 0x000fe2000800063f */
[C---:B------:R-:W-:Y:S01]  /*6f90*/  ISETP.NE.AND P3, PT, R3.reuse, RZ, PT ;  /* 0x000000ff0300720c */ /* 0x040fe20003f65270 */
[----:B------:R-:W-:Y:S01]  /*6fa0*/  IMAD.MOV.U32 R0, RZ, RZ, 0x1 ;  /* 0x00000001ff007424 */ /* 0x000fe200078e00ff */
[----:B------:R-:W-:Y:S01]  /*6fb0*/  ISETP.NE.OR P0, PT, R3, RZ, !P0 ;  /* 0x000000ff0300720c */ /* 0x000fe20004705670 */
[----:B------:R-:W-:Y:S01]  /*6fc0*/  IMAD.MOV.U32 R9, RZ, RZ, 0x1 ;  /* 0x00000001ff097424 */ /* 0x000fe200078e00ff */
[----:B------:R-:W-:Y:S01]  /*6fd0*/  ULDC UR14, c[0x0][0x600] ;  /* 0x00018000000e7ab9 */ /* 0x000fe20000000800 */
[----:B------:R-:W-:Y:S01]  /*6fe0*/  IMAD.MOV.U32 R8, RZ, RZ, RZ ;  /* 0x000000ffff087224 */ /* 0x000fe200078e00ff */
[----:B------:R-:W-:Y:S01]  /*6ff0*/  UMOV UR29, 0x5 ;  /* 0x00000005001d7882 */ /* 0x000fe20000000000 */
[----:B------:R-:W-:-:S02]  /*7000*/  UIADD3 UR46, UR37, 0x1, URZ ;  /* 0x00000001252e7890 */ /* 0x000fc4000fffe03f */
[----:B------:R-:W-:Y:S02]  /*7010*/  ULOP3.LUT UR45, UR40, 0x2, URZ, 0xfc, !UPT ;  /* 0x00000002282d7892 */ /* 0x000fe4000f8efc3f */
[----:B------:R-:W-:Y:S02]  /*7020*/  UIADD3 UR14, UR14, -0x1, URZ ;  /* 0xffffffff0e0e7890 */ /* 0x000fe4000fffe03f */
[----:B------:R-:W-:Y:S02]  /*7030*/  USHF.L.U32 UR13, UR7, UR13, URZ ;  /* 0x0000000d070d7299 */ /* 0x000fe4000800063f */
[----:B------:R-:W-:Y:S02]  /*7040*/  ULOP3.LUT UR22, URZ, UR6, URZ, 0x33, !UPT ;  /* 0x000000063f167292 */ /* 0x000fe4000f8e333f */
[----:B0-----:R-:W-:Y:S02]  /*7050*/  ULOP3.LUT UR4, UR5, 0x1, URZ, 0xc0, !UPT ;  /* 0x0000000105047892 */ /* 0x001fe4000f8ec03f */
[----:B------:R-:W-:-:S02]  /*7060*/  USHF.R.U32.HI UR44, URZ, 0x1, UR5 ;  /* 0x000000013f2c7899 */ /* 0x000fc40008011605 */
[----:B------:R-:W-:Y:S02]  /*7070*/  USHF.L.U32 UR15, UR5, 0x6, URZ ;  /* 0x00000006050f7899 */ /* 0x000fe4000800063f */
[----:B------:R-:W-:Y:S02]  /*7080*/  USHF.L.U32 UR21, UR5, 0xb, URZ ;  /* 0x0000000b05157899 */ /* 0x000fe4000800063f */
[----:B------:R-:W-:Y:S02]  /*7090*/  ULOP3.LUT UR5, UR5, 0xfffffffe, URZ, 0xc0, !UPT ;  /* 0xfffffffe05057892 */ /* 0x000fe4000f8ec03f */
[----:B------:R-:W-:Y:S02]  /*70a0*/  UISETP.GT.U32.AND UP0, UPT, UR4, 0xffff, UPT ;  /* 0x0000ffff0400788c */ /* 0x000fe4000bf04070 */
[----:B------:R-:W-:Y:S02]  /*70b0*/  USHF.L.U32 UR23, UR7, UR5, URZ ;  /* 0x0000000507177299 */ /* 0x000fe4000800063f */
[----:B------:R-:W-:-:S02]  /*70c0*/  ULOP3.LUT UR5, UR5, 0x1, URZ, 0xfc, !UPT ;  /* 0x0000000105057892 */ /* 0x000fc4000f8efc3f */
[----:B------:R-:W-:Y:S02]  /*70d0*/  USEL UR4, UR4, 0xffff, !UP0 ;  /* 0x0000ffff04047887 */ /* 0x000fe4000c000000 */
[----:B------:R-:W-:Y:S02]  /*70e0*/  USHF.L.U32 UR5, UR7, UR5, URZ ;  /* 0x0000000507057299 */ /* 0x000fe4000800063f */
[----:B------:R-:W-:Y:S02]  /*70f0*/  ULOP3.LUT UR4, UR4, 0xffff, URZ, 0xc0, !UPT ;  /* 0x0000ffff04047892 */ /* 0x000fe4000f8ec03f */
[----:B------:R-:W-:Y:S02]  /*7100*/  ULOP3.LUT UR15, UR15, 0x40, URZ, 0xc0, !UPT ;  /* 0x000000400f0f7892 */ /* 0x000fe4000f8ec03f */
[----:B------:R-:W-:Y:S02]  /*7110*/  ULOP3.LUT UR21, UR21, 0x800, URZ, 0xc0, !UPT ;  /* 0x0000080015157892 */ /* 0x000fe4000f8ec03f */
[----:B------:R-:W-:-:S02]  /*7120*/  ULOP3.LUT UR23, UR23, UR5, URZ, 0xfc, !UPT ;  /* 0x0000000517177292 */ /* 0x000fc4000f8efc3f */
[----:B------:R-:W-:Y:S01]  /*7130*/  USHF.L.U32 UR29, UR29, UR4, URZ ;  /* 0x000000041d1d7299 */ /* 0x000fe2000800063f */
[----:B------:R-:W-:-:S11]  /*7140*/  ULDC.64 UR30, c[0x0][0x198] ;  /* 0x00006600001e7ab9 */ /* 0x000fd60000000a00 */
.L_x_178:
[----:B------:R-:W-:-:S03]  /*7150*/  UMOV UR4, 0xffffffff ;  /* 0xffffffff00047882 */ /* 0x000fc60000000000 */
[----:B------:R-:W-:Y:S05]  /*7160*/  BRA.DIV UR4, `(.L_x_167) ;  /* 0x0000001204247947 */ /* 0x000fea000b800000 */
[----:B------:R-:W-:-:S13]  /*7170*/  ELECT P6, URZ, PT ;  /* 0x00000000003f782f */ /* 0x000fda00038c0000 */
.L_x_191:
[----:B------:R-:W0:Y:S01]  /*7180*/  LDC R3, c[0x0][0x28c] ;  /* 0x0000a300ff037b82 */ /* 0x000e220000000800 */
[----:B------:R-:W-:Y:S01]  /*7190*/  BSSY B1, `(.L_x_168) ;  /* 0x000004a000017945 */ /* 0x000fe20003800000 */
[----:B0-----:R-:W-:-:S13]  /*71a0*/  ISETP.LT.OR P6, PT, R3, 0x1, !P6 ;  /* 0x000000010300780c */ /* 0x001fda00077c1670 */
[----:B------:R-:W-:Y:S05]  /*71b0*/  @P6 BRA `(.L_x_169) ;  /* 0x00000004001c6947 */ /* 0x000fea0003800000 */
[----:B------:R-:W-:Y:S01]  /*71c0*/  LEA R18, R18, UR44, 0x1 ;  /* 0x0000002c12127c11 */ /* 0x000fe2000f8e08ff */
[----:B------:R-:W-:Y:S01]  /*71d0*/  IMAD.MOV.U32 R11, RZ, RZ, RZ ;  /* 0x000000ffff0b7224 */ /* 0x000fe200078e00ff */
[----:B------:R-:W-:Y:S01]  /*71e0*/  LEA R6, R2, UR15, 0x7 ;  /* 0x0000000f02067c11 */ /* 0x000fe2000f8e38ff */
[----:B------:R-:W-:Y:S02]  /*71f0*/  IMAD.U32 R12, RZ, RZ, UR46 ;  /* 0x0000002eff0c7e24 */ /* 0x000fe4000f8e00ff */
[----:B------:R-:W-:Y:S02]  /*7200*/  IMAD.MOV.U32 R2, RZ, RZ, R9 ;  /* 0x000000ffff027224 */ /* 0x000fe400078e0009 */
[----:B------:R-:W-:Y:S02]  /*7210*/  IMAD.MOV.U32 R3, RZ, RZ, R8 ;  /* 0x000000ffff037224 */ /* 0x000fe400078e0008 */
[----:B------:R-:W-:-:S07]  /*7220*/  IMAD.SHL.U32 R18, R18, 0x20, RZ ;  /* 0x0000002012127824 */ /* 0x000fce00078e00ff */
.L_x_173:
[----:B------:R-:W0:Y:S01]  /*7230*/  S2R R5, SR_CgaCtaId ;  /* 0x0000000000057919 */ /* 0x000e220000008800 */
[----:B------:R-:W-:-:S04]  /*7240*/  MOV R4, 0x400 ;  /* 0x0000040000047802 */ /* 0x000fc80000000f00 */
[----:B0-----:R-:W-:Y:S02]  /*7250*/  LEA R10, R5, R4, 0x18 ;  /* 0x00000004050a7211 */ /* 0x001fe400078ec0ff */
[----:B------:R-:W-:Y:S01]  /*7260*/  SHF.L.U32 R4, R2, 0x1f, RZ ;  /* 0x0000001f02047819 */ /* 0x000fe200000006ff */
[----:B------:R-:W0:Y:S02]  /*7270*/  @!P3 LDC R5, c[0x0][0x500] ;  /* 0x00014000ff05bb82 */ /* 0x000e240000000800 */
[----:B------:R-:W-:-:S04]  /*7280*/  IMAD R7, R3, 0x8, R10 ;  /* 0x0000000803077824 */ /* 0x000fc800078e020a */
[----:B------:R-:W1:Y:S02]  /*7290*/  SYNCS.PHASECHK.TRANS64.TRYWAIT P1, [R7+URZ+0x20], R4 ;  /* 0x00002004070075a7 */ /* 0x000e64000802017f */
[----:B-1----:R-:W-:Y:S05]  /*72a0*/  @!P1 BRA `(.L_x_170) ;  /* 0x0000000c00f49947 */ /* 0x002fea0003800000 */
.L_x_192:
[----:B------:R-:W-:Y:S01]  /*72b0*/  UPRMT UR4, UR45, 0x9910, URZ ;  /* 0x000099102d047896 */ /* 0x000fe2000800003f */
[----:B0-----:R0:W-:Y:S03]  /*72c0*/  @!P3 SYNCS.ARRIVE.TRANS64 RZ, [R7+URZ], R5 ;  /* 0x0000000507ffb9a7 */ /* 0x0011e6000800003f */
[----:B------:R-:W-:-:S06]  /*72d0*/  UISETP.NE.AND UP0, UPT, UR4, 0x2, UPT ;  /* 0x000000020400788c */ /* 0x000fcc000bf05270 */
[----:B------:R-:W-:-:S13]  /*72e0*/  PLOP3.LUT P1, PT, PT, PT, UP0, 0x80, 0x0 ;  /* 0x000000000000781c */ /* 0x000fda0003f2f008 */
[----:B0-----:R-:W-:Y:S05]  /*72f0*/  @P1 BRA `(.L_x_171) ;  /* 0x0000000000041947 */ /* 0x001fea0003800000 */
[----:B------:R-:W-:Y:S01]  /*7300*/  BPT.TRAP 0x1 ;  /* 0x000000040000795c */ /* 0x000fe20000300000 */
.L_x_171:
[----:B------:R-:W-:Y:S05]  /*7310*/  @P0 BRA `(.L_x_172) ;  /* 0x0000000000040947 */ /* 0x000fea0003800000 */
[----:B------:R-:W-:Y:S01]  /*7320*/  BPT.TRAP 0x1 ;  /* 0x000000040000795c */ /* 0x000fe20000300000 */
.L_x_172:
[C---:B-1----:R-:W-:Y:S01]  /*7330*/  LEA R4, R3.reuse, UR44, 0x2 ;  /* 0x0000002c03047c11 */ /* 0x042fe2000f8e10ff */
[----:B------:R-:W-:Y:S01]  /*7340*/  VIADD R12, R12, 0xffffffff ;  /* 0xffffffff0c0c7836 */ /* 0x000fe20000000000 */
[----:B------:R-:W-:Y:S01]  /*7350*/  LEA R5, R3, UR21, 0xd ;  /* 0x0000001503057c11 */ /* 0x000fe2000f8e68ff */
[----:B------:R-:W-:Y:S01]  /*7360*/  UIADD3 UR4, UP0, UR30, 0xf0, URZ ;  /* 0x000000f01e047890 */ /* 0x000fe2000ff1e03f */
[----:B------:R-:W-:Y:S01]  /*7370*/  R2UR UR34, R11 ;  /* 0x000000000b2272ca */ /* 0x000fe200000e0000 */
[----:B------:R-:W-:Y:S01]  /*7380*/  IMAD.SHL.U32 R4, R4, 0x400, RZ ;  /* 0x0000040004047824 */ /* 0x000fe200078e00ff */
[----:B------:R-:W-:Y:S01]  /*7390*/  R2UR UR33, R7 ;  /* 0x00000000072172ca */ /* 0x000fe200000e0000 */
[--C-:B------:R-:W-:Y:S01]  /*73a0*/  IMAD R5, R5, 0x4, R10.reuse ;  /* 0x0000000405057824 */ /* 0x100fe200078e020a */
[----:B------:R-:W-:Y:S01]  /*73b0*/  R2UR UR36, R19 ;  /* 0x00000000132472ca */ /* 0x000fe200000e0000 */
[----:B------:R-:W-:Y:S01]  /*73c0*/  IMAD R4, R4, 0x4, R10 ;  /* 0x0000000404047824 */ /* 0x000fe200078e020a */
[----:B------:R-:W-:Y:S01]  /*73d0*/  R2UR UR35, R18 ;  /* 0x00000000122372ca */ /* 0x000fe200000e0000 */
[----:B------:R-:W-:Y:S01]  /*73e0*/  UIADD3 UR42, UP1, UR30, 0x1f0, URZ ;  /* 0x000001f01e2a7890 */ /* 0x000fe2000ff3e03f */
[----:B------:R-:W-:Y:S01]  /*73f0*/  R2UR UR8, R5 ;  /* 0x00000000050872ca */ /* 0x000fe200000e0000 */
[----:B------:R-:W-:Y:S01]  /*7400*/  UIADD3.X UR5, URZ, UR31, URZ, UP0, !UPT ;  /* 0x0000001f3f057290 */ /* 0x000fe200087fe43f */
[----:B------:R-:W-:Y:S01]  /*7410*/  R2UR UR24, R4 ;  /* 0x00000000041872ca */ /* 0x000fe200000e0000 */
[----:B------:R-:W-:Y:S01]  /*7420*/  UPRMT UR41, URZ, 0x5410, UR29 ;  /* 0x000054103f297896 */ /* 0x000fe2000800001d */
[----:B------:R-:W-:Y:S01]  /*7430*/  R2UR UR19, R6 ;  /* 0x00000000061372ca */ /* 0x000fe200000e0000 */
[----:B------:R-:W-:Y:S01]  /*7440*/  UIADD3 UR26, UR34, 0x20, URZ ;  /* 0x00000020221a7890 */ /* 0x000fe2000fffe03f */
[----:B------:R-:W-:Y:S01]  /*7450*/  ISETP.GT.AND P2, PT, R12, 0x1, PT ;  /* 0x000000010c00780c */ /* 0x000fe20003f44270 */
[----:B------:R-:W-:Y:S01]  /*7460*/  UIADD3.X UR43, URZ, UR31, URZ, UP1, !UPT ;  /* 0x0000001f3f2b7290 */ /* 0x000fe20008ffe43f */
[----:B------:R-:W-:Y:S01]  /*7470*/  VIADD R3, R3, 0x1 ;  /* 0x0000000103037836 */ /* 0x000fe20000000000 */
[----:B------:R-:W-:Y:S01]  /*7480*/  UPRMT UR47, URZ, 0x5410, UR23 ;  /* 0x000054103f2f7896 */ /* 0x000fe20008000017 */
[----:B------:R-:W-:Y:S01]  /*7490*/  VIADD R11, R11, 0x40 ;  /* 0x000000400b0b7836 */ /* 0x000fe20000000000 */
[----:B------:R-:W-:Y:S01]  /*74a0*/  UMOV UR6, 0x0 ;  /* 0x0000000000067882 */ /* 0x000fe20000000000 */
[----:B------:R-:W-:Y:S01]  /*74b0*/  UMOV UR7, 0x10000000 ;  /* 0x1000000000077882 */ /* 0x000fe20000000000 */
[----:B------:R-:W-:Y:S01]  /*74c0*/  UIADD3 UR16, UR8, 0x10180, URZ ;  /* 0x0001018008107890 */ /* 0x000fe2000fffe03f */
[----:B------:R-:W-:Y:S01]  /*74d0*/  ISETP.NE.AND P1, PT, R3, 0x4, PT ;  /* 0x000000040300780c */ /* 0x000fe20003f25270 */
[----:B------:R-:W-:-:S02]  /*74e0*/  UIADD3 UR32, UR24, 0x180, URZ ;  /* 0x0000018018207890 */ /* 0x000fc4000fffe03f */
[----:B------:R-:W-:Y:S01]  /*74f0*/  UIADD3 UR24, UR24, 0x2180, URZ ;  /* 0x0000218018187890 */ /* 0x000fe2000fffe03f */
[----:B------:R-:W-:Y:S01]  /*7500*/  SEL R5, RZ, 0x1, P1 ;  /* 0x00000001ff057807 */ /* 0x000fe20000800000 */
[----:B------:R-:W-:Y:S01]  /*7510*/  UIADD3 UR8, UR8, 0x14180, URZ ;  /* 0x0001418008087890 */ /* 0x000fe2000fffe03f */
[----:B------:R-:W-:Y:S01]  /*7520*/  SEL R3, R3, RZ, P1 ;  /* 0x000000ff03037207 */ /* 0x000fe20000800000 */
[----:B------:R-:W-:Y:S01]  /*7530*/  UMOV UR25, UR33 ;  /* 0x0000002100197c82 */ /* 0x000fe20008000000 */
[----:B------:R-:W-:Y:S01]  /*7540*/  UMOV UR28, UR36 ;  /* 0x00000024001c7c82 */ /* 0x000fe20008000000 */
[----:B------:R-:W-:Y:S01]  /*7550*/  UMOV UR27, UR35 ;  /* 0x00000023001b7c82 */ /* 0x000fe20008000000 */
[----:B------:R-:W-:Y:S01]  /*7560*/  UMOV UR17, UR33 ;  /* 0x0000002100117c82 */ /* 0x000fe20008000000 */
[----:B------:R-:W-:Y:S01]  /*7570*/  UMOV UR18, UR34 ;  /* 0x0000002200127c82 */ /* 0x000fe20008000000 */
[----:B------:R-:W-:Y:S01]  /*7580*/  UMOV UR20, UR36 ;  /* 0x0000002400147c82 */ /* 0x000fe20008000000 */
[----:B------:R0:W-:Y:S01]  /*7590*/  UTMALDG.3D.MULTICAST [UR32], [UR4], UR41, desc[UR6] ;  /* 0x00000620040073b4 */ /* 0x0001e20008011829 */
[----:B------:R-:W-:Y:S01]  /*75a0*/  UMOV UR9, UR33 ;  /* 0x0000002100097c82 */ /* 0x000fe20008000000 */
[----:B------:R-:W-:Y:S01]  /*75b0*/  UMOV UR11, UR19 ;  /* 0x00000013000b7c82 */ /* 0x000fe20008000000 */
[----:B------:R-:W-:Y:S01]  /*75c0*/  UMOV UR12, UR36 ;  /* 0x00000024000c7c82 */ /* 0x000fe20008000000 */
[----:B------:R-:W-:Y:S01]  /*75d0*/  UMOV UR10, UR26 ;  /* 0x0000001a000a7c82 */ /* 0x000fe20008000000 */
[----:B------:R-:W-:Y:S01]  /*75e0*/  LOP3.LUT R2, R2, R5, RZ, 0x3c, !PT ;  /* 0x0000000502027212 */ /* 0x000fe200078e3cff */
[----:B------:R0:W-:Y:S01]  /*75f0*/  UTMALDG.3D.MULTICAST [UR24], [UR4], UR41, desc[UR6] ;  /* 0x00000618040073b4 */ /* 0x0001e20008011829 */
[----:B------:R0:W-:Y:S01]  /*7600*/  UTMALDG.3D.MULTICAST [UR16], [UR42], UR47, desc[UR6] ;  /* 0x000006102a0073b4 */ /* 0x0001e2000801182f */
[----:B------:R0:W-:Y:S02]  /*7610*/  UTMALDG.3D.MULTICAST [UR8], [UR42], UR47, desc[UR6] ;  /* 0x000006082a0073b4 */ /* 0x0001e4000801182f */
[----:B0-----:R-:W-:Y:S05]  /*7620*/  @P2 BRA `(.L_x_173) ;  /* 0xfffffffc00002947 */ /* 0x001fea000383ffff */
.L_x_169:
[----:B------:R-:W-:Y:S05]  /*7630*/  BSYNC B1 ;  /* 0x0000000000017941 */ /* 0x000fea0003800000 */
.L_x_168:
[----:B------:R-:W-:Y:S01]  /*7640*/  LOP3.LUT P4, RZ, R0, 0xff, RZ, 0xc0, !PT ;  /* 0x000000ff00ff7812 */ /* 0x000fe2000788c0ff */
[----:B------:R-:W-:Y:S01]  /*7650*/  VIADD R8, R8, UR37 ;  /* 0x0000002508087c36 */ /* 0x000fe20008000000 */
[----:B------:R-:W-:Y:S01]  /*7660*/  ULDC.64 UR4, c[0x0][0x650] ;  /* 0x0001940000047ab9 */ /* 0x000fe20000000a00 */
[----:B------:R-:W-:Y:S01]  /*7670*/  BSSY B1, `(.L_x_174) ;  /* 0x000006f000017945 */ /* 0x000fe20003800000 */
[----:B------:R-:W-:Y:S02]  /*7680*/  IMAD.MOV.U32 R18, RZ, RZ, -0x1 ;  /* 0xffffffffff127424 */ /* 0x000fe400078e00ff */
[----:B------:R-:W-:Y:S01]  /*7690*/  SHF.R.U32.HI R0, RZ, 0x2, R8 ;  /* 0x00000002ff007819 */ /* 0x000fe20000011608 */
[----:B------:R-:W-:Y:S01]  /*76a0*/  IMAD.MOV.U32 R19, RZ, RZ, -0x1 ;  /* 0xffffffffff137424 */ /* 0x000fe200078e00ff */
[----:B------:R-:W-:Y:S02]  /*76b0*/  ISETP.GT.U32.AND P1, PT, R8, 0x3, PT ;  /* 0x000000030800780c */ /* 0x000fe40003f24070 */
[----:B------:R-:W-:-:S02]  /*76c0*/  LOP3.LUT R0, R0, 0x1, RZ, 0xc0, !PT ;  /* 0x0000000100007812 */ /* 0x000fc400078ec0ff */
[----:B------:R-:W-:Y:S01]  /*76d0*/  LOP3.LUT R8, R8, 0x3, RZ, 0xc0, !PT ;  /* 0x0000000308087812 */ /* 0x000fe200078ec0ff */
[----:B------:R-:W0:Y:S01]  /*76e0*/  @P4 S2R R3, SR_CgaCtaId ;  /* 0x0000000000034919 */ /* 0x000e220000008800 */
[----:B------:R-:W-:Y:S02]  /*76f0*/  @P4 MOV R2, 0x400 ;  /* 0x0000040000024802 */ /* 0x000fe40000000f00 */
[----:B------:R-:W-:Y:S02]  /*7700*/  ISETP.NE.U32.AND P2, PT, R0, 0x1, PT ;  /* 0x000000010000780c */ /* 0x000fe40003f45070 */
[----:B0-----:R-:W-:Y:S01]  /*7710*/  @P4 LEA R2, R3, R2, 0x18 ;  /* 0x0000000203024211 */ /* 0x001fe200078ec0ff */
[----:B------:R-:W-:-:S03]  /*7720*/  IMAD.U32 R3, RZ, RZ, UR37 ;  /* 0x00000025ff037e24 */ /* 0x000fc6000f8e00ff */
[----:B------:R0:W-:Y:S01]  /*7730*/  @P4 SYNCS.ARRIVE.TRANS64.A1T0 RZ, [R2+URZ+0x78], RZ ;  /* 0x000078ff02ff49a7 */ /* 0x0001e2000810003f */
[----:B------:R-:W-:Y:S02]  /*7740*/  IADD3 R16, P4, R16, UR52, RZ ;  /* 0x0000003410107c10 */ /* 0x000fe4000ff9e0ff */
[----:B------:R-:W-:Y:S02]  /*7750*/  ISETP.LT.U32.AND P1, PT, R3, 0x4, P1 ;  /* 0x000000040300780c */ /* 0x000fe40000f21070 */
[----:B------:R-:W-:Y:S02]  /*7760*/  IADD3.X R17, R17, UR39, RZ, P4, !PT ;  /* 0x0000002711117c10 */ /* 0x000fe4000a7fe4ff */
[----:B------:R-:W-:Y:S02]  /*7770*/  ISETP.GE.U32.AND P4, PT, R16, UR4, PT ;  /* 0x0000000410007c0c */ /* 0x000fe4000bf86070 */
[----:B------:R-:W-:Y:S02]  /*7780*/  SEL R0, RZ, 0x1, !P1 ;  /* 0x00000001ff007807 */ /* 0x000fe40004800000 */
[----:B------:R-:W-:-:S02]  /*7790*/  ISETP.GE.U32.AND.EX P1, PT, R17, UR5, PT, P4 ;  /* 0x0000000511007c0c */ /* 0x000fc4000bf26140 */
[----:B------:R-:W-:Y:S02]  /*77a0*/  ISETP.GT.U32.AND P2, PT, R3, 0x3, !P2 ;  /* 0x000000030300780c */ /* 0x000fe40005744070 */
[----:B------:R-:W-:Y:S02]  /*77b0*/  PRMT R3, RZ, 0x7610, R3 ;  /* 0x00007610ff037816 */ /* 0x000fe40000000003 */
[----:B0-----:R-:W-:-:S04]  /*77c0*/  SEL R2, RZ, 0x1, !P2 ;  /* 0x00000001ff027807 */ /* 0x001fc80005000000 */
[--C-:B------:R-:W-:Y:S01]  /*77d0*/  LOP3.LUT R9, R2, R9, R0.reuse, 0x96, !PT ;  /* 0x0000000902097212 */ /* 0x100fe200078e9600 */
[----:B------:R-:W-:Y:S01]  /*77e0*/  IMAD.MOV.U32 R2, RZ, RZ, -0x1 ;  /* 0xffffffffff027424 */ /* 0x000fe200078e00ff */
[----:B------:R-:W-:Y:S01]  /*77f0*/  PRMT R0, RZ, 0x7610, R0 ;  /* 0x00007610ff007816 */ /* 0x000fe20000000000 */
[----:B------:R-:W-:Y:S06]  /*7800*/  @P1 BRA `(.L_x_175) ;  /* 0x0000000400541947 */ /* 0x000fec0003800000 */
[----:B------:R-:W0:Y:S01]  /*7810*/  S2UR UR4, SR_CTAID.X ;  /* 0x00000000000479c3 */ /* 0x000e220000002500 */
[----:B------:R-:W-:Y:S01]  /*7820*/  ULDC.64 UR6, c[0x0][0x628] ;  /* 0x00018a0000067ab9 */ /* 0x000fe20000000a00 */
[----:B------:R-:W-:Y:S01]  /*7830*/  ULDC UR5, c[0x0][0x150] ;  /* 0x0000540000057ab9 */ /* 0x000fe20000000800 */
[----:B------:R-:W-:Y:S01]  /*7840*/  ISETP.NE.U32.AND P1, PT, RZ, UR6, PT ;  /* 0x00000006ff007c0c */ /* 0x000fe2000bf25070 */
[----:B------:R-:W-:Y:S01]  /*7850*/  ULDC UR8, c[0x0][0x630] ;  /* 0x00018c0000087ab9 */ /* 0x000fe20000000800 */
[----:B------:R-:W-:Y:S01]  /*7860*/  ULDC UR10, c[0x0][0x154] ;  /* 0x00005500000a7ab9 */ /* 0x000fe20000000800 */
[----:B------:R-:W-:Y:S01]  /*7870*/  IMAD.MOV.U32 R2, RZ, RZ, R16 ;  /* 0x000000ffff027224 */ /* 0x000fe200078e0010 */
[----:B------:R-:W-:Y:S01]  /*7880*/  ISETP.NE.AND.EX P1, PT, RZ, UR7, PT, P1 ;  /* 0x00000007ff007c0c */ /* 0x000fe2000bf25310 */
[----:B------:R-:W1:Y:S01]  /*7890*/  S2UR UR9, SR_CTAID.Y ;  /* 0x00000000000979c3 */ /* 0x000e620000002600 */
[----:B0-----:R-:W-:-:S05]  /*78a0*/  I2FP.F32.U32 R3, UR4 ;  /* 0x0000000400037c45 */ /* 0x001fca0008201000 */
[----:B------:R-:W-:Y:S01]  /*78b0*/  FMUL R10, R3, UR5 ;  /* 0x00000005030a7c20 */ /* 0x000fe20008400000 */
[----:B------:R-:W-:-:S05]  /*78c0*/  IMAD.MOV.U32 R3, RZ, RZ, R17 ;  /* 0x000000ffff037224 */ /* 0x000fca00078e0011 */
[----:B------:R-:W-:Y:S05]  /*78d0*/  @!P1 BRA `(.L_x_176) ;  /* 0x0000000000289947 */ /* 0x000fea0003800000 */
[----:B------:R-:W-:Y:S02]  /*78e0*/  ULDC UR5, c[0x0][0x634] ;  /* 0x00018d0000057ab9 */ /* 0x000fe40000000800 */
[----:B------:R-:W-:-:S05]  /*78f0*/  IADD3 R7, P1, R16, UR5, RZ ;  /* 0x0000000510077c10 */ /* 0x000fca000ff3e0ff */
[----:B------:R-:W-:-:S04]  /*7900*/  IMAD.X R11, RZ, RZ, R17, P1 ;  /* 0x000000ffff0b7224 */ /* 0x000fc800008e0611 */
[----:B------:R-:W-:-:S04]  /*7910*/  IMAD.WIDE.U32 R4, R11, UR6, RZ ;  /* 0x000000060b047c25 */ /* 0x000fc8000f8e00ff */
[----:B------:R-:W-:-:S04]  /*7920*/  IMAD.WIDE.U32 R4, P1, R7, UR7, R4 ;  /* 0x0000000707047c25 */ /* 0x000fc8000f820004 */
[----:B------:R-:W-:-:S04]  /*7930*/  IMAD.WIDE.U32 R6, R7, UR6, RZ ;  /* 0x0000000607067c25 */ /* 0x000fc8000f8e00ff */
[----:B------:R-:W-:Y:S01]  /*7940*/  IMAD.X R3, RZ, RZ, RZ, P1 ;  /* 0x000000ffff037224 */ /* 0x000fe200008e06ff */
[----:B------:R-:W-:Y:S01]  /*7950*/  IADD3 RZ, P1, R7, R4, RZ ;  /* 0x0000000407ff7210 */ /* 0x000fe20007f3e0ff */
[----:B------:R-:W-:-:S04]  /*7960*/  IMAD.MOV.U32 R2, RZ, RZ, R5 ;  /* 0x000000ffff027224 */ /* 0x000fc800078e0005 */
[----:B------:R-:W-:-:S08]  /*7970*/  IMAD.WIDE.U32.X R2, R11, UR7, R2, P1 ;  /* 0x000000070b027c25 */ /* 0x000fd000088e0402 */
.L_x_176:
[--C-:B------:R-:W-:Y:S01]  /*7980*/  SHF.R.U64 R19, R2, UR8, R3.reuse ;  /* 0x0000000802137c19 */ /* 0x100fe20008001203 */
[----:B------:R-:W0:Y:S01]  /*7990*/  F2I.U32.TRUNC.NTZ R10, R10 ;  /* 0x0000000a000a7305 */ /* 0x000e22000020f000 */
[----:B------:R-:W-:Y:S01]  /*79a0*/  SHF.R.U32.HI R2, RZ, UR8, R3 ;  /* 0x00000008ff027c19 */ /* 0x000fe20008011603 */
[----:B------:R-:W-:Y:S01]  /*79b0*/  ULDC.64 UR6, c[0x0][0x620] ;  /* 0x0001880000067ab9 */ /* 0x000fe20000000a00 */
[----:B------:R-:W-:Y:S01]  /*79c0*/  IADD3 R5, P1, RZ, -R19, RZ ;  /* 0x80000013ff057210 */ /* 0x000fe20007f3e0ff */
[----:B------:R-:W2:Y:S01]  /*79d0*/  LDC R15, c[0x0][0x610] ;  /* 0x00018400ff0f7b82 */ /* 0x000ea20000000800 */
[----:B-1----:R-:W-:Y:S01]  /*79e0*/  I2FP.F32.U32 R4, UR9 ;  /* 0x0000000900047c45 */ /* 0x002fe20008201000 */
[----:B------:R-:W-:Y:S01]  /*79f0*/  ULDC UR8, c[0x0][0x658] ;  /* 0x0001960000087ab9 */ /* 0x000fe20000000800 */
[----:B------:R-:W-:Y:S01]  /*7a00*/  ULDC UR12, c[0x0][0x648] ;  /* 0x00019200000c7ab9 */ /* 0x000fe20000000800 */
[----:B------:R-:W-:Y:S02]  /*7a10*/  IMAD.X R2, RZ, RZ, ~R2, P1 ;  /* 0x000000ffff027224 */ /* 0x000fe400008e0e02 */
[----:B------:R-:W-:Y:S01]  /*7a20*/  FMUL R6, R4, UR10 ;  /* 0x0000000a04067c20 */ /* 0x000fe20008400000 */
[----:B------:R-:W-:Y:S01]  /*7a30*/  ULDC.64 UR10, c[0x0][0x640] ;  /* 0x00019000000a7ab9 */ /* 0x000fe20000000a00 */
[----:B------:R-:W-:Y:S01]  /*7a40*/  IMAD R4, R2, UR6, RZ ;  /* 0x0000000602047c24 */ /* 0x000fe2000f8e02ff */
[----:B------:R-:W-:Y:S01]  /*7a50*/  ISETP.NE.U32.AND P1, PT, RZ, UR10, PT ;  /* 0x0000000aff007c0c */ /* 0x000fe2000bf25070 */
[C---:B------:R-:W-:Y:S01]  /*7a60*/  IMAD.WIDE.U32 R2, R5.reuse, UR6, R16 ;  /* 0x0000000605027c25 */ /* 0x040fe2000f8e0010 */
[----:B0-----:R-:W-:Y:S01]  /*7a70*/  R2UR UR5, R10 ;  /* 0x000000000a0572ca */ /* 0x001fe200000e0000 */
[----:B------:R-:W0:Y:S01]  /*7a80*/  F2I.U32.TRUNC.NTZ R6, R6 ;  /* 0x0000000600067305 */ /* 0x000e22000020f000 */
[----:B------:R-:W-:Y:S01]  /*7a90*/  ULDC UR6, c[0x0][0x618] ;  /* 0x0001860000067ab9 */ /* 0x000fe20000000800 */
[----:B------:R-:W-:Y:S01]  /*7aa0*/  IMAD R5, R5, UR7, R4 ;  /* 0x0000000705057c24 */ /* 0x000fe2000f8e0204 */
[----:B------:R-:W-:-:S03]  /*7ab0*/  ISETP.NE.AND.EX P1, PT, RZ, UR11, PT, P1 ;  /* 0x0000000bff007c0c */ /* 0x000fc6000bf25310 */
[----:B------:R-:W-:-:S05]  /*7ac0*/  IMAD.IADD R3, R3, 0x1, R5 ;  /* 0x0000000103037824 */ /* 0x000fca00078e0205 */
[--C-:B------:R-:W-:Y:S02]  /*7ad0*/  SHF.R.U64 R10, R2, UR6, R3.reuse ;  /* 0x00000006020a7c19 */ /* 0x100fe40008001203 */
[----:B------:R-:W-:Y:S01]  /*7ae0*/  SHF.R.U32.HI R3, RZ, UR6, R3 ;  /* 0x00000006ff037c19 */ /* 0x000fe20008011603 */
[----:B------:R-:W-:Y:S01]  /*7af0*/  ULDC UR6, c[0x0][0x608] ;  /* 0x0001820000067ab9 */ /* 0x000fe20000000800 */
[----:B0-----:R-:W-:Y:S02]  /*7b00*/  R2UR UR7, R6 ;  /* 0x00000000060772ca */ /* 0x001fe400000e0000 */
[--C-:B------:R-:W-:Y:S02]  /*7b10*/  SHF.R.U64 R12, R10, UR6, R3.reuse ;  /* 0x000000060a0c7c19 */ /* 0x100fe40008001203 */
[----:B------:R-:W-:Y:S01]  /*7b20*/  SHF.R.U32.HI R3, RZ, UR6, R3 ;  /* 0x00000006ff037c19 */ /* 0x000fe20008011603 */
[----:B------:R-:W-:-:S03]  /*7b30*/  UIADD3 UR6, -UR5, URZ, URZ ;  /* 0x0000003f05067290 */ /* 0x000fc6000fffe13f */
[--C-:B------:R-:W-:Y:S01]  /*7b40*/  SHF.R.U64 R13, R12, UR8, R3.reuse ;  /* 0x000000080c0d7c19 */ /* 0x100fe20008001203 */
[----:B------:R-:W-:Y:S01]  /*7b50*/  ULDC UR5, c[0x0][0x144] ;  /* 0x0000510000057ab9 */ /* 0x000fe20000000800 */
[----:B------:R-:W-:-:S03]  /*7b60*/  SHF.R.U32.HI R3, RZ, UR8, R3 ;  /* 0x00000008ff037c19 */ /* 0x000fc60008011603 */
[----:B------:R-:W-:Y:S01]  /*7b70*/  IMAD.MOV.U32 R2, RZ, RZ, R13 ;  /* 0x000000ffff027224 */ /* 0x000fe200078e000d */
[----:B------:R-:W-:Y:S06]  /*7b80*/  @!P1 BRA `(.L_x_177) ;  /* 0x0000000000289947 */ /* 0x000fec0003800000 */
        /* <DEDUP_REMOVED lines=10> */
.L_x_177:
[----:B------:R-:W-:Y:S01]  /*7c30*/  UISETP.NE.AND UP0, UPT, UR38, URZ, UPT ;  /* 0x0000003f2600728c */ /* 0x000fe2000bf05270 */
[----:B------:R-:W-:Y:S01]  /*7c40*/  SHF.R.U64 R3, R2, UR12, R3 ;  /* 0x0000000c02037c19 */ /* 0x000fe20008001203 */
[----:B------:R-:W-:Y:S01]  /*7c50*/  UIADD3 UR7, -UR7, URZ, URZ ;  /* 0x0000003f07077290 */ /* 0x000fe2000fffe13f */
[----:B------:R-:W-:Y:S01]  /*7c60*/  LOP3.LUT R2, R12, UR22, RZ, 0xc0, !PT ;  /* 0x000000160c027c12 */ /* 0x000fe2000f8ec0ff */
[----:B------:R-:W-:Y:S01]  /*7c70*/  UIMAD UR4, UR5, UR6, UR4 ;  /* 0x00000006050472a4 */ /* 0x000fe2000f8e0204 */
[----:B------:R-:W-:Y:S01]  /*7c80*/  LOP3.LUT R5, R10, UR14, RZ, 0xc0, !PT ;  /* 0x0000000e0a057c12 */ /* 0x000fe2000f8ec0ff */
[----:B------:R-:W-:Y:S01]  /*7c90*/  IMAD.MOV R4, RZ, RZ, -R3 ;  /* 0x000000ffff047224 */ /* 0x000fe200078e0a03 */
[----:B------:R-:W-:Y:S01]  /*7ca0*/  ULDC UR5, c[0x0][0x148] ;  /* 0x0000520000057ab9 */ /* 0x000fe20000000800 */
[----:B------:R-:W-:Y:S01]  /*7cb0*/  IMAD R18, R3, UR13, R2 ;  /* 0x0000000d03127c24 */ /* 0x000fe2000f8e0202 */
[----:B------:R-:W-:Y:S01]  /*7cc0*/  PLOP3.LUT P1, PT, PT, PT, UP0, 0x80, 0x0 ;  /* 0x000000000000781c */ /* 0x000fe20003f2f008 */
[----:B------:R-:W-:Y:S01]  /*7cd0*/  IMAD.MOV.U32 R3, RZ, RZ, 0x1 ;  /* 0x00000001ff037424 */ /* 0x000fe200078e00ff */
[----:B------:R-:W-:-:S03]  /*7ce0*/  @UP0 UIMAD UR4, UR5, UR7, UR9 ;  /* 0x00000007050402a4 */ /* 0x000fc6000f8e0209 */
[----:B------:R-:W-:Y:S02]  /*7cf0*/  ULDC UR5, c[0x0][0x638] ;  /* 0x00018e0000057ab9 */ /* 0x000fe40000000800 */
[----:B------:R-:W-:Y:S02]  /*7d00*/  IMAD R2, R4, UR5, R13 ;  /* 0x0000000504027c24 */ /* 0x000fe4000f8e020d */
[----:B--2---:R-:W-:Y:S01]  /*7d10*/  IMAD R18, R18, R15, UR4 ;  /* 0x0000000412127e24 */ /* 0x004fe2000f8e020f */
[----:B------:R-:W-:Y:S02]  /*7d20*/  ULDC UR4, c[0x0][0x600] ;  /* 0x0001800000047ab9 */ /* 0x000fe40000000800 */
[----:B------:R-:W-:-:S05]  /*7d30*/  IMAD R5, R2, UR4, R5 ;  /* 0x0000000402057c24 */ /* 0x000fca000f8e0205 */
[----:B------:R-:W-:Y:S02]  /*7d40*/  SEL R2, R5, R18, !P1 ;  /* 0x0000001205027207 */ /* 0x000fe40004800000 */
[----:B------:R-:W-:-:S07]  /*7d50*/  SEL R18, R18, R5, !P1 ;  /* 0x0000000512127207 */ /* 0x000fce0004800000 */
.L_x_175:
[----:B------:R-:W-:Y:S05]  /*7d60*/  BSYNC B1 ;  /* 0x0000000000017941 */ /* 0x000fea0003800000 */
.L_x_174:
[----:B------:R-:W-:-:S13]  /*7d70*/  LOP3.LUT P1, RZ, R3, 0xff, RZ, 0xc0, !PT ;  /* 0x000000ff03ff7812 */ /* 0x000fda000782c0ff */
[----:B------:R-:W-:Y:S05]  /*7d80*/  @P1 BRA `(.L_x_178) ;  /* 0xfffffff000f01947 */ /* 0x000fea000383ffff */
[----:B------:R-:W-:Y:S05]  /*7d90*/  BSYNC B0 ;  /* 0x0000000000007941 */ /* 0x000fea0003800000 */
.L_x_166:
[----:B------:R-:W-:-:S03]  /*7da0*/  UMOV UR4, 0xffffffff ;  /* 0xffffffff00047882 */ /* 0x000fc60000000000 */
[----:B------:R-:W-:Y:S05]  /*7db0*/  BRA.DIV UR4, `(.L_x_179) ;  /* 0x0000000604447947 */ /* 0x000fea000b800000 */
[----:B------:R-:W-:-:S13]  /*7dc0*/  ELECT P6, URZ, PT ;  /* 0x00000000003f782f */ /* 0x000fda00038c0000 */
.L_x_195:
[----:B------:R-:W-:Y:S04]  /*7dd0*/  BSSY B0, `(.L_x_180) ;  /* 0x000002c000007945 */ /* 0x000fe80003800000 */
[----:B------:R-:W-:Y:S05]  /*7de0*/  @!P6 BRA `(.L_x_181) ;  /* 0x0000000000a8e947 */ /* 0x000fea0003800000 */
[----:B------:R-:W-:-:S04]  /*7df0*/  ULOP3.LUT UR4, UR40, 0x2, URZ, 0xfc, !UPT ;  /* 0x0000000228047892 */ /* 0x000fc8000f8efc3f */
[----:B------:R-:W-:-:S06]  /*7e00*/  UISETP.NE.AND UP0, UPT, UR4, 0x3, UPT ;  /* 0x000000030400788c */ /* 0x000fcc000bf05270 */
[----:B------:R-:W-:-:S13]  /*7e10*/  PLOP3.LUT P0, PT, PT, PT, UP0, 0x80, 0x0 ;  /* 0x000000000000781c */ /* 0x000fda0003f0f008 */
[----:B------:R-:W-:Y:S05]  /*7e20*/  @!P0 BRA `(.L_x_182) ;  /* 0x0000000000048947 */ /* 0x000fea0003800000 */
[----:B------:R-:W-:Y:S01]  /*7e30*/  BPT.TRAP 0x1 ;  /* 0x000000040000795c */ /* 0x000fe20000300000 */
.L_x_182:
[----:B------:R-:W0:Y:S01]  /*7e40*/  S2R R3, SR_CgaCtaId ;  /* 0x0000000000037919 */ /* 0x000e220000008800 */
[----:B------:R-:W-:Y:S02]  /*7e50*/  MOV R0, 0x400 ;  /* 0x0000040000007802 */ /* 0x000fe40000000f00 */
[----:B------:R-:W-:Y:S02]  /*7e60*/  SHF.L.U32 R2, R9, 0x1f, RZ ;  /* 0x0000001f09027819 */ /* 0x000fe400000006ff */
[----:B0-----:R-:W-:-:S05]  /*7e70*/  LEA R3, R3, R0, 0x18 ;  /* 0x0000000003037211 */ /* 0x001fca00078ec0ff */
[----:B------:R-:W-:-:S04]  /*7e80*/  VIADD R3, R3, 0x20 ;  /* 0x0000002003037836 */ /* 0x000fc80000000000 */
[C---:B------:R-:W-:Y:S02]  /*7e90*/  IMAD R5, R8.reuse, 0x8, R3 ;  /* 0x0000000808057824 */ /* 0x040fe400078e0203 */
[----:B------:R-:W-:Y:S02]  /*7ea0*/  VIADD R8, R8, 0x1 ;  /* 0x0000000108087836 */ /* 0x000fe40000000000 */
[----:B------:R-:W0:Y:S03]  /*7eb0*/  SYNCS.PHASECHK.TRANS64.TRYWAIT P0, [R5+URZ], R2 ;  /* 0x00000002050075a7 */ /* 0x000e26000800017f */
[----:B------:R-:W-:-:S04]  /*7ec0*/  ISETP.NE.AND P1, PT, R8, 0x4, PT ;  /* 0x000000040800780c */ /* 0x000fc80003f25270 */
[----:B------:R-:W-:Y:S02]  /*7ed0*/  SEL R0, RZ, 0x1, P1 ;  /* 0x00000001ff007807 */ /* 0x000fe40000800000 */
[----:B------:R-:W-:Y:S02]  /*7ee0*/  SEL R8, R8, RZ, P1 ;  /* 0x000000ff08087207 */ /* 0x000fe40000800000 */
[----:B------:R-:W-:-:S03]  /*7ef0*/  LOP3.LUT R9, R9, R0, RZ, 0x3c, !PT ;  /* 0x0000000009097212 */ /* 0x000fc600078e3cff */
[----:B------:R-:W-:Y:S01]  /*7f00*/  IMAD R7, R8, 0x8, R3 ;  /* 0x0000000808077824 */ /* 0x000fe200078e0203 */
[----:B------:R-:W-:Y:S01]  /*7f10*/  SHF.L.U32 R4, R9, 0x1f, RZ ;  /* 0x0000001f09047819 */ /* 0x000fe200000006ff */
[----:B0-----:R-:W-:Y:S06]  /*7f20*/  @!P0 BRA `(.L_x_183) ;  /* 0x0000000400088947 */ /* 0x001fec0003800000 */
.L_x_196:
[----:B------:R-:W1:Y:S01]  /*7f30*/  SYNCS.PHASECHK.TRANS64.TRYWAIT P0, [R7+URZ], R4 ;  /* 0x00000004070075a7 */ /* 0x000e62000800017f */
[----:B------:R-:W-:-:S05]  /*7f40*/  VIADD R0, R8, 0x1 ;  /* 0x0000000108007836 */ /* 0x000fca0000000000 */
[----:B------:R-:W-:-:S04]  /*7f50*/  ISETP.NE.AND P1, PT, R0, 0x4, PT ;  /* 0x000000040000780c */ /* 0x000fc80003f25270 */
[----:B0-----:R-:W-:Y:S02]  /*7f60*/  SEL R2, RZ, 0x1, P1 ;  /* 0x00000001ff027807 */ /* 0x001fe40000800000 */
[----:B------:R-:W-:Y:S02]  /*7f70*/  SEL R0, R0, RZ, P1 ;  /* 0x000000ff00007207 */ /* 0x000fe40000800000 */
[----:B------:R-:W-:-:S03]  /*7f80*/  LOP3.LUT R9, R9, R2, RZ, 0x3c, !PT ;  /* 0x0000000209097212 */ /* 0x000fc600078e3cff */
[----:B------:R-:W-:Y:S01]  /*7f90*/  IMAD R6, R0, 0x8, R3 ;  /* 0x0000000800067824 */ /* 0x000fe200078e0203 */
[----:B------:R-:W-:Y:S01]  /*7fa0*/  SHF.L.U32 R5, R9, 0x1f, RZ ;  /* 0x0000001f09057819 */ /* 0x000fe200000006ff */
[----:B-1----:R-:W-:Y:S06]  /*7fb0*/  @!P0 BRA `(.L_x_184) ;  /* 0x0000000000f88947 */ /* 0x002fec0003800000 */
.L_x_197:
[----:B------:R-:W1:Y:S01]  /*7fc0*/  SYNCS.PHASECHK.TRANS64.TRYWAIT P0, [R6+URZ], R5 ;  /* 0x00000005060075a7 */ /* 0x000e62000800017f */
[----:B------:R-:W-:-:S05]  /*7fd0*/  VIADD R0, R0, 0x1 ;  /* 0x0000000100007836 */ /* 0x000fca0000000000 */
[----:B------:R-:W-:-:S04]  /*7fe0*/  ISETP.NE.AND P1, PT, R0, 0x4, PT ;  /* 0x000000040000780c */ /* 0x000fc80003f25270 */
[----:B------:R-:W-:Y:S02]  /*7ff0*/  SEL R2, RZ, 0x1, P1 ;  /* 0x00000001ff027807 */ /* 0x000fe40000800000 */
[----:B------:R-:W-:Y:S02]  /*8000*/  SEL R0, R0, RZ, P1 ;  /* 0x000000ff00007207 */ /* 0x000fe40000800000 */
[----:B------:R-:W-:Y:S01]  /*8010*/  LOP3.LUT R2, R9, R2, RZ, 0x3c, !PT ;  /* 0x0000000209027212 */ /* 0x000fe200078e3cff */
[----:B-1----:R-:W-:Y:S06]  /*8020*/  @!P0 BRA `(.L_x_185) ;  /* 0x0000000000f08947 */ /* 0x002fec0003800000 */
.L_x_198:
[----:B------:R-:W-:Y:S01]  /*8030*/  IMAD R3, R0, 0x8, R3 ;  /* 0x0000000800037824 */ /* 0x000fe200078e0203 */
[----:B------:R-:W-:-:S07]  /*8040*/  SHF.L.U32 R0, R2, 0x1f, RZ ;  /* 0x0000001f02007819 */ /* 0x000fce00000006ff */
.L_x_186:
[----:B--2---:R2:W3:Y:S02]  /*8050*/  SYNCS.PHASECHK.TRANS64.TRYWAIT P0, [R3+URZ], R0 ;  /* 0x00000000030075a7 */ /* 0x0044e4000800017f */
[----:B---3--:R-:W-:Y:S05]  /*8060*/  @!P0 NANOSLEEP.SYNCS 0x989680 ;  /* 0x009896800000895d */ /* 0x008fea0003900000 */
[----:B------:R-:W3:Y:S02]  /*8070*/  @!P0 SYNCS.PHASECHK.TRANS64 P0, [R3+URZ], R0 ;  /* 0x00000000030085a7 */ /* 0x000ee4000800007f */
[----:B---3--:R-:W-:Y:S05]  /*8080*/  @!P0 BRA `(.L_x_186) ;  /* 0xfffffffc00f08947 */ /* 0x008fea000383ffff */
.L_x_181:
[----:B------:R-:W-:Y:S05]  /*8090*/  BSYNC B0 ;  /* 0x0000000000007941 */ /* 0x000fea0003800000 */
.L_x_180:
[----:B------:R-:W-:Y:S05]  /*80a0*/  EXIT ;  /* 0x000000000000794d */ /* 0x000fea0003800000 */
.L_x_18:
[----:B0-----:R0:W1:Y:S02]  /*80b0*/  SYNCS.PHASECHK.TRANS64.TRYWAIT P0, [R97+URZ+-0x8], R0 ;  /* 0xfffff800610075a7 */ /* 0x001064000800017f */
[----:B-1----:R-:W-:Y:S05]  /*80c0*/  @!P0 NANOSLEEP.SYNCS 0x989680 ;  /* 0x009896800000895d */ /* 0x002fea0003900000 */
[----:B------:R-:W1:Y:S02]  /*80d0*/  @!P0 SYNCS.PHASECHK.TRANS64 P0, [R97+URZ+-0x8], R0 ;  /* 0xfffff800610085a7 */ /* 0x000e64000800007f */
[----:B-1----:R-:W-:Y:S05]  /*80e0*/  @!P0 BRA `(.L_x_18) ;  /* 0xfffffffc00f08947 */ /* 0x002fea000383ffff */
[----:B------:R-:W-:Y:S05]  /*80f0*/  BRA `(.L_x_187) ;  /* 0xffffff9400e47947 */ /* 0x000fea000383ffff */
.L_x_23:
[----:B-1----:R1:W2:Y:S02]  /*8100*/  SYNCS.PHASECHK.TRANS64.TRYWAIT P1, [R3+URZ], R0 ;  /* 0x00000000030075a7 */ /* 0x0022a4000802017f */
[----:B--2---:R-:W-:Y:S05]  /*8110*/  @!P1 NANOSLEEP.SYNCS 0x989680 ;  /* 0x009896800000995d */ /* 0x004fea0003900000 */
[----:B------:R-:W2:Y:S02]  /*8120*/  @!P1 SYNCS.PHASECHK.TRANS64 P1, [R3+URZ], R0 ;  /* 0x00000000030095a7 */ /* 0x000ea4000802007f */
[----:B--2---:R-:W-:Y:S05]  /*8130*/  @!P1 BRA `(.L_x_23) ;  /* 0xfffffffc00f09947 */ /* 0x004fea000383ffff */
[----:B------:R-:W-:Y:S05]  /*8140*/  BRA `(.L_x_22) ;  /* 0xffffff98005c7947 */ /* 0x000fea000383ffff */
.L_x_28:
[----:B-1----:R-:W-:-:S04]  /*8150*/  IMAD.U32 R5, RZ, RZ, UR4 ;  /* 0x00000004ff057e24 */ /* 0x002fc8000f8e00ff */
[----:B------:R1:W2:Y:S03]  /*8160*/  SYNCS.PHASECHK.TRANS64.TRYWAIT P1, [R5+URZ], R4 ;  /* 0x00000004050075a7 */ /* 0x0002a6000802017f */
[----:B--2---:R-:W-:Y:S05]  /*8170*/  @!P1 NANOSLEEP.SYNCS 0x989680 ;  /* 0x009896800000995d */ /* 0x004fea0003900000 */
[----:B------:R-:W2:Y:S02]  /*8180*/  @!P1 SYNCS.PHASECHK.TRANS64 P1, [R5+URZ], R4 ;  /* 0x00000004050095a7 */ /* 0x000ea4000802007f */
[----:B--2---:R-:W-:Y:S05]  /*8190*/  @!P1 BRA `(.L_x_28) ;  /* 0xfffffffc00ec9947 */ /* 0x004fea000383ffff */
[----:B------:R-:W-:Y:S05]  /*81a0*/  BRA `(.L_x_27) ;  /* 0xffffff9c009c7947 */ /* 0x000fea000383ffff */
.L_x_34:
[----:B0-----:R0:W1:Y:S02]  /*81b0*/  SYNCS.PHASECHK.TRANS64.TRYWAIT P0, [R97+URZ+0x8], R0 ;  /* 0x00000800610075a7 */ /* 0x001064000800017f */
[----:B-1----:R-:W-:Y:S05]  /*81c0*/  @!P0 NANOSLEEP.SYNCS 0x989680 ;  /* 0x009896800000895d */ /* 0x002fea0003900000 */
[----:B------:R-:W1:Y:S02]  /*81d0*/  @!P0 SYNCS.PHASECHK.TRANS64 P0, [R97+URZ+0x8], R0 ;  /* 0x00000800610085a7 */ /* 0x000e64000800007f */
[----:B-1----:R-:W-:Y:S05]  /*81e0*/  @!P0 BRA `(.L_x_34) ;  /* 0xfffffffc00f08947 */ /* 0x002fea000383ffff */
[----:B------:R-:W-:Y:S05]  /*81f0*/  BRA `(.L_x_188) ;  /* 0xffffffa400287947 */ /* 0x000fea000383ffff */
.L_x_167:
[----:B------:R-:W-:Y:S01]  /*8200*/  BSSY B1, `(.L_x_189) ;  /* 0x0000006000017945 */ /* 0x000fe20003800000 */
[----:B------:R-:W-:-:S07]  /*8210*/  IMAD.MOV.U32 R15, RZ, RZ, -0x1 ;  /* 0xffffffffff0f7424 */ /* 0x000fce00078e00ff */
[----:B-----5:R-:W-:Y:S05]  /*8220*/  WARPSYNC.COLLECTIVE R15, `(.L_x_190) ;  /* 0x000000000f0c7348 */ /* 0x020fea0003c00000 */
[----:B------:R-:W-:Y:S02]  /*8230*/  ELECT P6, UR62, PT ;  /* 0x00000000003e782f */ /* 0x000fe400038c0000 */
[----:B------:R-:W-:Y:S01]  /*8240*/  MOV R14, UR62 ;  /* 0x0000003e000e7c02 */ /* 0x000fe20008000f00 */
[----:B-----5:R-:W-:Y:S10]  /*8250*/  ENDCOLLECTIVE ;  /* 0x000000000000791b */ /* 0x020ff40003800000 */
.L_x_190:
[----:B------:R-:W-:Y:S05]  /*8260*/  BSYNC B1 ;  /* 0x0000000000017941 */ /* 0x000fea0003800000 */
.L_x_189:
[----:B------:R-:W-:Y:S05]  /*8270*/  BRA `(.L_x_191) ;  /* 0xffffffec00c07947 */ /* 0x000fea000383ffff */
.L_x_170:
[----:B-1----:R1:W2:Y:S02]  /*8280*/  SYNCS.PHASECHK.TRANS64.TRYWAIT P1, [R7+URZ+0x20], R4 ;  /* 0x00002004070075a7 */ /* 0x0022a4000802017f */
[----:B--2---:R-:W-:Y:S05]  /*8290*/  @!P1 NANOSLEEP.SYNCS 0x989680 ;  /* 0x009896800000995d */ /* 0x004fea0003900000 */
[----:B------:R-:W2:Y:S02]  /*82a0*/  @!P1 SYNCS.PHASECHK.TRANS64 P1, [R7+URZ+0x20], R4 ;  /* 0x00002004070095a7 */ /* 0x000ea4000802007f */
[----:B--2---:R-:W-:Y:S05]  /*82b0*/  @!P1 BRA `(.L_x_170) ;  /* 0xfffffffc00f09947 */ /* 0x004fea000383ffff */
[----:B------:R-:W-:Y:S05]  /*82c0*/  BRA `(.L_x_192) ;  /* 0xffffffec00f87947 */ /* 0x000fea000383ffff */
.L_x_179:
[----:B------:R-:W-:Y:S01]  /*82d0*/  BSSY B0, `(.L_x_193) ;  /* 0x0000006000007945 */ /* 0x000fe20003800000 */
[----:B------:R-:W-:-:S07]  /*82e0*/  IMAD.MOV.U32 R15, RZ, RZ, -0x1 ;  /* 0xffffffffff0f7424 */ /* 0x000fce00078e00ff */
[----:B-----5:R-:W-:Y:S05]  /*82f0*/  WARPSYNC.COLLECTIVE R15, `(.L_x_194) ;  /* 0x000000000f0c7348 */ /* 0x020fea0003c00000 */
[----:B------:R-:W-:Y:S02]  /*8300*/  ELECT P6, UR62, PT ;  /* 0x00000000003e782f */ /* 0x000fe400038c0000 */
[----:B------:R-:W-:Y:S01]  /*8310*/  MOV R14, UR62 ;  /* 0x0000003e000e7c02 */ /* 0x000fe20008000f00 */
[----:B-----5:R-:W-:Y:S10]  /*8320*/  ENDCOLLECTIVE ;  /* 0x000000000000791b */ /* 0x020ff40003800000 */
.L_x_194:
[----:B------:R-:W-:Y:S05]  /*8330*/  BSYNC B0 ;  /* 0x0000000000007941 */ /* 0x000fea0003800000 */
.L_x_193:
[----:B------:R-:W-:Y:S05]  /*8340*/  BRA `(.L_x_195) ;  /* 0xfffffff800a07947 */ /* 0x000fea000383ffff */
.L_x_183:
[----:B0-----:R0:W1:Y:S02]  /*8350*/  SYNCS.PHASECHK.TRANS64.TRYWAIT P0, [R5+URZ], R2 ;  /* 0x00000002050075a7 */ /* 0x001064000800017f */
[----:B-1----:R-:W-:Y:S05]  /*8360*/  @!P0 NANOSLEEP.SYNCS 0x989680 ;  /* 0x009896800000895d */ /* 0x002fea0003900000 */
[----:B------:R-:W1:Y:S02]  /*8370*/  @!P0 SYNCS.PHASECHK.TRANS64 P0, [R5+URZ], R2 ;  /* 0x00000002050085a7 */ /* 0x000e64000800007f */
[----:B-1----:R-:W-:Y:S05]  /*8380*/  @!P0 BRA `(.L_x_183) ;  /* 0xfffffffc00f08947 */ /* 0x002fea000383ffff */
[----:B------:R-:W-:Y:S05]  /*8390*/  BRA `(.L_x_196) ;  /* 0xfffffff800e47947 */ /* 0x000fea000383ffff */
.L_x_184:
[----:B0-----:R0:W1:Y:S02]  /*83a0*/  SYNCS.PHASECHK.TRANS64.TRYWAIT P0, [R7+URZ], R4 ;  /* 0x00000004070075a7 */ /* 0x001064000800017f */
[----:B-1----:R-:W-:Y:S05]  /*83b0*/  @!P0 NANOSLEEP.SYNCS 0x989680 ;  /* 0x009896800000895d */ /* 0x002fea0003900000 */
[----:B------:R-:W1:Y:S02]  /*83c0*/  @!P0 SYNCS.PHASECHK.TRANS64 P0, [R7+URZ], R4 ;  /* 0x00000004070085a7 */ /* 0x000e64000800007f */
[----:B-1----:R-:W-:Y:S05]  /*83d0*/  @!P0 BRA `(.L_x_184) ;  /* 0xfffffffc00f08947 */ /* 0x002fea000383ffff */
[----:B------:R-:W-:Y:S05]  /*83e0*/  BRA `(.L_x_197) ;  /* 0xfffffff800f47947 */ /* 0x000fea000383ffff */
.L_x_185:
[----:B-1----:R1:W2:Y:S02]  /*83f0*/  SYNCS.PHASECHK.TRANS64.TRYWAIT P0, [R6+URZ], R5 ;  /* 0x00000005060075a7 */ /* 0x0022a4000800017f */
[----:B--2---:R-:W-:Y:S05]  /*8400*/  @!P0 NANOSLEEP.SYNCS 0x989680 ;  /* 0x009896800000895d */ /* 0x004fea0003900000 */
[----:B------:R-:W2:Y:S02]  /*8410*/  @!P0 SYNCS.PHASECHK.TRANS64 P0, [R6+URZ], R5 ;  /* 0x00000005060085a7 */ /* 0x000ea4000800007f */
[----:B--2---:R-:W-:Y:S05]  /*8420*/  @!P0 BRA `(.L_x_185) ;  /* 0xfffffffc00f08947 */ /* 0x004fea000383ffff */
[----:B------:R-:W-:Y:S05]  /*8430*/  BRA `(.L_x_198) ;  /* 0xfffffff800fc7947 */ /* 0x000fea000383ffff */
.L_x_199:
[----:B------:R-:W-:-:S00]  /*8440*/  BRA `(.L_x_199) ;  /* 0xfffffffc00fc7947 */ /* 0x000fc0000383ffff */
[----:B------:R-:W-:-:S00]  /*8450*/  NOP ;  /* 0x0000000000007918 */ /* 0x000fc00000000000 */
        /* <DEDUP_REMOVED lines=10> */
.L_x_200:


//--------------------- .nv.global.init           --------------------------
	.section	.nv.global.init,"aw",@progbits
.nv.global.init:
	.type		$str$22,@object
	.size		$str$22,($str$23 - $str$22)
$str$22:
        /*0000*/ 	.byte	0x6b, 0x5f, 0x74, 0x69, 0x6c, 0x65, 0x5f, 0x63, 0x6f, 0x75, 0x6e, 0x74, 0x20, 0x3e, 0x3d, 0x20
        /*0010*/ 	.byte	0x31, 0x00
	.type		$str$23,@object
	.size		$str$23,(__unnamed_1 - $str$23)
$str$23:
        /*0012*/ 	.byte	0x2f, 0x74, 0x6d, 0x70, 0x2f, 0x63, 0x75, 0x74, 0x6c, 0x61, 0x73, 0x73, 0x5f, 0x73, 0x77, 0x65
        /*0022*/ 	.byte	0x65, 0x70, 0x5f, 0x73, 0x72, 0x63, 0x2f, 0x69, 0x6e, 0x63, 0x6c, 0x75, 0x64, 0x65, 0x2f, 0x63
        /*0032*/ 	.byte	0x75, 0x74, 0x6c, 0x61, 0x73, 0x73, 0x2f, 0x67, 0x65, 0x6d, 0x6d, 0x2f, 0x63, 0x6f, 0x6c, 0x6c
        /*0042*/ 	.byte	0x65, 0x63, 0x74, 0x69, 0x76, 0x65, 0x2f, 0x73, 0x6d, 0x39, 0x30, 0x5f, 0x6d, 0x6d, 0x61, 0x5f
        /*0052*/ 	.byte	0x74, 0x6d, 0x61, 0x5f, 0x67, 0x6d, 0x6d, 0x61, 0x5f, 0x73, 0x73, 0x5f, 0x77, 0x61, 0x72, 0x70
        /*0062*/ 	.byte	0x73, 0x70, 0x65, 0x63, 0x69, 0x61, 0x6c, 0x69, 0x7a, 0x65, 0x64, 0x2e, 0x68, 0x70, 0x70, 0x00
	.type		__unnamed_1,@object
	.size		__unnamed_1,(.L_0 - __unnamed_1)
__unnamed_1:
        /*0072*/ 	.byte	0x76, 0x6f, 0x69, 0x64, 0x20, 0x63, 0x75, 0x74, 0x6c, 0x61, 0x73, 0x73, 0x3a, 0x3a, 0x67, 0x65
        /* <DEDUP_REMOVED lines=177> */
        /*0b92*/ 	.byte	0x75, 0x74, 0x65, 0x3a, 0x3a, 0x69, 0x64, 0x65, 0x6e, 0x74, 0x69, 0x74, 0x79, 0x5d, 0x00
.L_0:


//--------------------- .nv.shared._ZN7cutlass13device_kernelINS_4gemm6kernel13GemmUniversalIN4cute5tupleIJiiiiEEENS1_10collective13CollectiveMmaINS1_34MainloopSm90TmaGmmaWarpSpecializedILi4ENS5_IJNS4_1CILi2EEESB_NSA_ILi1EEEEEENS1_32KernelTmaWarpSpecializedPingpongEEENS5_IJNSA_ILi64EEENSA_ILi128EEESG_EEENS_10tfloat32_tENS5_IJlSC_lEEESJ_SK_NS4_8TiledMMAINS4_8MMA_AtomIJNS4_4SM904GMMA30MMA_64x128x8_F32TF32TF32_SS_TNILNSO_7ScaleInE1ELSQ_1EEEEEENS4_6LayoutINS5_IJSC_SC_SC_EEENS5_IJNSA_ILi0EEESV_SV_EEEEENS5_IJNS4_10UnderscoreESY_SY_EEEEENS4_23SM90_TMA_LOAD_MULTICASTENS4_14ComposedLayoutINS4_7SwizzleILi3ELi4ELi3EEENS4_18smem_ptr_flag_bitsILi32EEENST_INS5_IJNSA_ILi8EEENSA_ILi32EEEEEENS5_IJS18_SC_EEEEEEEvNS4_8identityES11_S1C_vS1D_EENS_8epilogue10collective6detail29Sm90TmaWarpSpecializedAdapterINS1G_15DefaultEpilogueISJ_SK_SK_NS1F_6thread17LinearCombinationISJ_Li1EffLNS1K_9ScaleType4KindE0ELNS_15FloatRoundStyleE2ESJ_EENS1_15EpilogueDefaultEEEEEvvEEEEvNT_6ParamsE --------------------------
	.section	.nv.shared._ZN7cutlass13device_kernelINS_4gemm6kernel13GemmUniversalIN4cute5tupleIJiiiiEEENS1_10collective13CollectiveMmaINS1_34MainloopSm90TmaGmmaWarpSpecializedILi4ENS5_IJNS4_1CILi2EEESB_NSA_ILi1EEEEEENS1_32KernelTmaWarpSpecializedPingpongEEENS5_IJNSA_ILi64EEENSA_ILi128EEESG_EEENS_10tfloat32_tENS5_IJlSC_lEEESJ_SK_NS4_8TiledMMAINS4_8MMA_AtomIJNS4_4SM904GMMA30MMA_64x128x8_F32TF32TF32_SS_TNILNSO_7ScaleInE1ELSQ_1EEEEEENS4_6LayoutINS5_IJSC_SC_SC_EEENS5_IJNSA_ILi0EEESV_SV_EEEEENS5_IJNS4_10UnderscoreESY_SY_EEEEENS4_23SM90_TMA_LOAD_MULTICASTENS4_14ComposedLayoutINS4_7SwizzleILi3ELi4ELi3EEENS4_18smem_ptr_flag_bitsILi32EEENST_INS5_IJNSA_ILi8EEENSA_ILi32EEEEEENS5_IJS18_SC_EEEEEEEvNS4_8identityES11_S1C_vS1D_EENS_8epilogue10collective6detail29Sm90TmaWarpSpecializedAdapterINS1G_15DefaultEpilogueISJ_SK_SK_NS1F_6thread17LinearCombinationISJ_Li1EffLNS1K_9ScaleType4KindE0ELNS_15FloatRoundStyleE2ESJ_EENS1_15EpilogueDefaultEEEEEvvEEEEvNT_6ParamsE,"aw",@nobits
	.sectionflags	@""
	.align	16
	.zero		1024


//--------------------- .nv.shared.reserved.0     --------------------------
	.section	.nv.shared.reserved.0,"aw",@nobits
	.weak		__nv_reservedSMEM_offset_0_alias
	.size		__nv_reservedSMEM_offset_0_alias, 0, 0
	.other		__nv_reservedSMEM_offset_0_alias,@"STO_CUDA_RESERVED_SHARED STV_DEFAULT"
__nv_reservedSMEM_offset_0_alias:
	.zero		0


//--------------------- .nv.global                --------------------------
	.section	.nv.global,"aw",@nobits
.nv.global:
	.type		_ZN39_INTERNAL_48c43fbe_4_k_cu_9a156773_66764cute1_E,@object
	.size		_ZN39_INTERNAL_48c43fbe_4_k_cu_9a156773_66764cute1_E,(_ZN39_INTERNAL_48c43fbe_4_k_cu_9a156773_66764cuda3std3__45__cpo6cbeginE - _ZN39_INTERNAL_48c43fbe_4_k_cu_9a156773_66764cute1_E)
_ZN39_INTERNAL_48c43fbe_4_k_cu_9a156773_66764cute1_E:
	.zero		1
	.type		_ZN39_INTERNAL_48c43fbe_4_k_cu_9a156773_66764cuda3std3__45__cpo6cbeginE,@object
	.size		_ZN39_INTERNAL_48c43fbe_4_k_cu_9a156773_66764cuda3std3__45__cpo6cbeginE,(_ZN39_INTERNAL_48c43fbe_4_k_cu_9a156773_66764cuda3std3__48in_placeE - _ZN39_INTERNAL_48c43fbe_4_k_cu_9a156773_66764cuda3std3__45__cpo6cbeginE)
_ZN39_INTERNAL_48c43fbe_4_k_cu_9a156773_66764cuda3std3__45__cpo6cbeginE:
	.zero		1
	.type		_ZN39_INTERNAL_48c43fbe_4_k_cu_9a156773_66764cuda3std3__48in_placeE,@object
	.size		_ZN39_INTERNAL_48c43fbe_4_k_cu_9a156773_66764cuda3std3__48in_placeE,(_ZN39_INTERNAL_48c43fbe_4_k_cu_9a156773_66764cuda3std6ranges3__45__cpo9iter_moveE - _ZN39_INTERNAL_48c43fbe_4_k_cu_9a156773_66764cuda3std3__48in_placeE)
_ZN39_INTERNAL_48c43fbe_4_k_cu_9a156773_66764cuda3std3__48in_placeE:
	.zero		1
	.type		_ZN39_INTERNAL_48c43fbe_4_k_cu_9a156773_66764cuda3std6ranges3__45__cpo9iter_moveE,@object
	.size		_ZN39_INTERNAL_48c43fbe_4_k_cu_9a156773_66764cuda3std6ranges3__45__cpo9iter_moveE,(_ZN39_INTERNAL_48c43fbe_4_k_cu_9a156773_66764cuda3std3__45__cpo5beginE - _ZN39_INTERNAL_48c43fbe_4_k_cu_9a156773_66764cuda3std6ranges3__45__cpo9iter_moveE)
_ZN39_INTERNAL_48c43fbe_4_k_cu_9a156773_66764cuda3std6ranges3__45__cpo9iter_moveE:
	.zero		1
	.type		_ZN39_INTERNAL_48c43fbe_4_k_cu_9a156773_66764cuda3std3__45__cpo5beginE,@object
	.size		_ZN39_INTERNAL_48c43fbe_4_k_cu_9a156773_66764cuda3std3__45__cpo5beginE,(_ZN39_INTERNAL_48c43fbe_4_k_cu_9a156773_66764cuda3std3__441_GLOBAL__N__48c43fbe_4_k_cu_9a156773_66766ignoreE - _ZN39_INTERNAL_48c43fbe_4_k_cu_9a156773_66764cuda3std3__45__cpo5beginE)
_ZN39_INTERNAL_48c43fbe_4_k_cu_9a156773_66764cuda3std3__45__cpo5beginE:
	.zero		1
	.type		_ZN39_INTERNAL_48c43fbe_4_k_cu_9a156773_66764cuda3std3__441_GLOBAL__N__48c43fbe_4_k_cu_9a156773_66766ignoreE,@object
	.size		_ZN39_INTERNAL_48c43fbe_4_k_cu_9a156773_66764cuda3std3__441_GLOBAL__N__48c43fbe_4_k_cu_9a156773_66766ignoreE,(_ZN39_INTERNAL_48c43fbe_4_k_cu_9a156773_66764cute7productE - _ZN39_INTERNAL_48c43fbe_4_k_cu_9a156773_66764cuda3std3__441_GLOBAL__N__48c43fbe_4_k_cu_9a156773_66766ignoreE)
_ZN39_INTERNAL_48c43fbe_4_k_cu_9a156773_66764cuda3std3__441_GLOBAL__N__48c43fbe_4_k_cu_9a156773_66766ignoreE:
	.zero		1
	.type		_ZN39_INTERNAL_48c43fbe_4_k_cu_9a156773_66764cute7productE,@object
	.size		_ZN39_INTERNAL_48c43fbe_4_k_cu_9a156773_66764cute7productE,(_ZN39_INTERNAL_48c43fbe_4_k_cu_9a156773_66764cuda3std3__45__cpo3endE - _ZN39_INTERNAL_48c43fbe_4_k_cu_9a156773_66764cute7productE)
_ZN39_INTERNAL_48c43fbe_4_k_cu_9a156773_66764cute7productE:
	.zero		1
	.type		_ZN39_INTERNAL_48c43fbe_4_k_cu_9a156773_66764cuda3std3__45__cpo3endE,@object
	.size		_ZN39_INTERNAL_48c43fbe_4_k_cu_9a156773_66764cuda3std3__45__cpo3endE,(_ZN39_INTERNAL_48c43fbe_4_k_cu_9a156773_66764cuda3std3__419piecewise_constructE - _ZN39_INTERNAL_48c43fbe_4_k_cu_9a156773_66764cuda3std3__45__cpo3endE)
_ZN39_INTERNAL_48c43fbe_4_k_cu_9a156773_66764cuda3std3__45__cpo3endE:
	.zero		1
	.type		_ZN39_INTERNAL_48c43fbe_4_k_cu_9a156773_66764cuda3std3__419piecewise_constructE,@object
	.size		_ZN39_INTERNAL_48c43fbe_4_k_cu_9a156773_66764cuda3std3__419piecewise_constructE,(_ZN39_INTERNAL_48c43fbe_4_k_cu_9a156773_66764cuda3std3__45__cpo4cendE - _ZN39_INTERNAL_48c43fbe_4_k_cu_9a156773_66764cuda3std3__419piecewise_constructE)
_ZN39_INTERNAL_48c43fbe_4_k_cu_9a156773_66764cuda3std3__419piecewise_constructE:
	.zero		1
	.type		_ZN39_INTERNAL_48c43fbe_4_k_cu_9a156773_66764cuda3std3__45__cpo4cendE,@object
	.size		_ZN39_INTERNAL_48c43fbe_4_k_cu_9a156773_66764cuda3std3__45__cpo4cendE,(_ZN39_INTERNAL_48c43fbe_4_k_cu_9a156773_66764cuda3std6ranges3__45__cpo4swapE - _ZN39_INTERNAL_48c43fbe_4_k_cu_9a156773_66764cuda3std3__45__cpo4cendE)
_ZN39_INTERNAL_48c43fbe_4_k_cu_9a156773_66764cuda3std3__45__cpo4cendE:
	.zero		1
	.type		_ZN39_INTERNAL_48c43fbe_4_k_cu_9a156773_66764cuda3std6ranges3__45__cpo4swapE,@object
	.size		_ZN39_INTERNAL_48c43fbe_4_k_cu_9a156773_66764cuda3std6ranges3__45__cpo4swapE,(.L_8 - _ZN39_INTERNAL_48c43fbe_4_k_cu_9a156773_66764cuda3std6ranges3__45__cpo4swapE)
_ZN39_INTERNAL_48c43fbe_4_k_cu_9a156773_66764cuda3std6ranges3__45__cpo4swapE:
	.zero		1
.L_8:


//--------------------- .nv.constant0._ZN7cutlass13device_kernelINS_4gemm6kernel13GemmUniversalIN4cute5tupleIJiiiiEEENS1_10collective13CollectiveMmaINS1_34MainloopSm90TmaGmmaWarpSpecializedILi4ENS5_IJNS4_1CILi2EEESB_NSA_ILi1EEEEEENS1_32KernelTmaWarpSpecializedPingpongEEENS5_IJNSA_ILi64EEENSA_ILi128EEESG_EEENS_10tfloat32_tENS5_IJlSC_lEEESJ_SK_NS4_8TiledMMAINS4_8MMA_AtomIJNS4_4SM904GMMA30MMA_64x128x8_F32TF32TF32_SS_TNILNSO_7ScaleInE1ELSQ_1EEEEEENS4_6LayoutINS5_IJSC_SC_SC_EEENS5_IJNSA_ILi0EEESV_SV_EEEEENS5_IJNS4_10UnderscoreESY_SY_EEEEENS4_23SM90_TMA_LOAD_MULTICASTENS4_14ComposedLayoutINS4_7SwizzleILi3ELi4ELi3EEENS4_18smem_ptr_flag_bitsILi32EEENST_INS5_IJNSA_ILi8EEENSA_ILi32EEEEEENS5_IJS18_SC_EEEEEEEvNS4_8identityES11_S1C_vS1D_EENS_8epilogue10collective6detail29Sm90TmaWarpSpecializedAdapterINS1G_15DefaultEpilogueISJ_SK_SK_NS1F_6thread17LinearCombinationISJ_Li1EffLNS1K_9ScaleType4KindE0ELNS_15FloatRoundStyleE2ESJ_EENS1_15EpilogueDefaultEEEEEvvEEEEvNT_6ParamsE --------------------------
	.section	.nv.constant0._ZN7cutlass13device_kernelINS_4gemm6kernel13GemmUniversalIN4cute5tupleIJiiiiEEENS1_10collective13CollectiveMmaINS1_34MainloopSm90TmaGmmaWarpSpecializedILi4ENS5_IJNS4_1CILi2EEESB_NSA_ILi1EEEEEENS1_32KernelTmaWarpSpecializedPingpongEEENS5_IJNSA_ILi64EEENSA_ILi128EEESG_EEENS_10tfloat32_tENS5_IJlSC_lEEESJ_SK_NS4_8TiledMMAINS4_8MMA_AtomIJNS4_4SM904GMMA30MMA_64x128x8_F32TF32TF32_SS_TNILNSO_7ScaleInE1ELSQ_1EEEEEENS4_6LayoutINS5_IJSC_SC_SC_EEENS5_IJNSA_ILi0EEESV_SV_EEEEENS5_IJNS4_10UnderscoreESY_SY_EEEEENS4_23SM90_TMA_LOAD_MULTICASTENS4_14ComposedLayoutINS4_7SwizzleILi3ELi4ELi3EEENS4_18smem_ptr_flag_bitsILi32EEENST_INS5_IJNSA_ILi8EEENSA_ILi32EEEEEENS5_IJS18_SC_EEEEEEEvNS4_8identityES11_S1C_vS1D_EENS_8epilogue10collective6detail29Sm90TmaWarpSpecializedAdapterINS1G_15DefaultEpilogueISJ_SK_SK_NS1F_6thread17LinearCombinationISJ_Li1EffLNS1K_9ScaleType4KindE0ELNS_15FloatRoundStyleE2ESJ_EENS1_15EpilogueDefaultEEEEEvvEEEEvNT_6ParamsE,"a",@progbits
	.sectionflags	@""
	.align	4
.nv.constant0._ZN7cutlass13device_kernelINS_4gemm6kernel13GemmUniversalIN4cute5tupleIJiiiiEEENS1_10collective13CollectiveMmaINS1_34MainloopSm90TmaGmmaWarpSpecializedILi4ENS5_IJNS4_1CILi2EEESB_NSA_ILi1EEEEEENS1_32KernelTmaWarpSpecializedPingpongEEENS5_IJNSA_ILi64EEENSA_ILi128EEESG_EEENS_10tfloat32_tENS5_IJlSC_lEEESJ_SK_NS4_8TiledMMAINS4_8MMA_AtomIJNS4_4SM904GMMA30MMA_64x128x8_F32TF32TF32_SS_TNILNSO_7ScaleInE1ELSQ_1EEEEEENS4_6LayoutINS5_IJSC_SC_SC_EEENS5_IJNSA_ILi0EEESV_SV_EEEEENS5_IJNS4_10UnderscoreESY_SY_EEEEENS4_23SM90_TMA_LOAD_MULTICASTENS4_14ComposedLayoutINS4_7SwizzleILi3ELi4ELi3EEENS4_18smem_ptr_flag_bitsILi32EEENST_INS5_IJNSA_ILi8EEENSA_ILi32EEEEEENS5_IJS18_SC_EEEEEEEvNS4_8identityES11_S1C_vS1D_EENS_8epilogue10collective6detail29Sm90TmaWarpSpecializedAdapterINS1G_15DefaultEpilogueISJ_SK_SK_NS1F_6thread17LinearCombinationISJ_Li1EffLNS1K_9ScaleType4KindE0ELNS_15FloatRoundStyleE2ESJ_EENS1_15EpilogueDefaultEEEEEvvEEEEvNT_6ParamsE:
	.zero		1664


//--------------------- SYMBOLS --------------------------

	.type		.nv.reservedSmem.offset0,@object
	.size		.nv.reservedSmem.offset0,0x4
	.type		__assertfail,@function
